def gluon_wgmma(
    a_ptr,
    b_ptr,
    c_ptr,
    M,
    N,
    K,
    stride_am,
    stride_bk,
    stride_cm,
    BLOCK_M: gl.constexpr,
    BLOCK_N: gl.constexpr,
    BLOCK_K: gl.constexpr,
    DTYPE: gl.constexpr,
    A_LAYOUT: gl.constexpr,
    B_LAYOUT: gl.constexpr,
    C_LAYOUT: gl.constexpr,
    B_SHAPE: gl.constexpr,
    TRANS_B: gl.constexpr,
    NUM_BUFFERS: gl.constexpr,
    NUM_WARPS: gl.constexpr,
):
    a_desc = tma.make_tensor_descriptor(
        a_ptr, [M, K], [stride_am, 1], [BLOCK_M, BLOCK_K], A_LAYOUT
    )
    b_desc = tma.make_tensor_descriptor(
        b_ptr,
        [N, K] if TRANS_B else [K, N],
        [stride_bk, 1],
        B_SHAPE,
        B_LAYOUT,
    )
    c_desc = tma.make_tensor_descriptor(
        c_ptr, [M, N], [stride_cm, 1], [BLOCK_M, BLOCK_N], C_LAYOUT
    )

    a_bufs = gl.allocate_shared_memory(
        DTYPE, [NUM_BUFFERS, BLOCK_M, BLOCK_K], A_LAYOUT
    )
    b_bufs = gl.allocate_shared_memory(DTYPE, [NUM_BUFFERS] + B_SHAPE, B_LAYOUT)

    pid_m = gl.program_id(0)
    pid_n = gl.program_id(1)
    off_m = pid_m * BLOCK_M
    off_n = pid_n * BLOCK_N

    mma_layout: gl.constexpr = pick_wgmma_layout(DTYPE, BLOCK_M, BLOCK_N, NUM_WARPS)
    acc = warpgroup_mma_init(
        gl.zeros((BLOCK_M, BLOCK_N), dtype=gl.float32, layout=mma_layout)
    )

    bars = gl.allocate_shared_memory(
        gl.int64, [NUM_BUFFERS, 1], mbarrier.MBarrierLayout()
    )
    for i in gl.static_range(NUM_BUFFERS):
        mbarrier.init(bars.index(i), count=1)
    idx = 0
    phase = 0

    for k in range(0, K, BLOCK_K):
        a = a_bufs.index(idx)
        b = b_bufs.index(idx)
        bar = bars.index(idx)
        mbarrier.expect(bar, a_desc.block_type.nbytes + b_desc.block_type.nbytes)
        tma.async_copy_global_to_shared(a_desc, [off_m, k], bar, a)
        tma.async_copy_global_to_shared(
            b_desc, [off_n, k] if TRANS_B else [k, off_n], bar, b
        )
        mbarrier.wait(bar, phase=phase)

        if TRANS_B:
            b = b.permute((1, 0))
        acc = warpgroup_mma_wait(num_outstanding=0, deps=(acc,))
        acc = warpgroup_mma(a, b, acc, is_async=True)

        idx += 1
        if idx == NUM_BUFFERS:
            idx = 0
            phase ^= 1

    acc = warpgroup_mma_wait(num_outstanding=0, deps=(acc,))
    for i in gl.static_range(NUM_BUFFERS):
        mbarrier.invalidate(bars.index(i))

    c_smem = gl.allocate_shared_memory(DTYPE, [BLOCK_M, BLOCK_N], C_LAYOUT)
    c_smem.store(acc.to(DTYPE))
    fence_async_shared()
    tma.async_copy_shared_to_global(c_desc, [off_m, off_n], c_smem)
    tma.store_wait(pendings=0)

# config = {"BLOCK_K": 128, "BLOCK_M": 256, "BLOCK_N": 128, "arch": "sm_90", "dtype": "fp8e4m3", "num_buffers": 3, "num_warps": 8, "trans_b": 1}
# arch = sm_90


// ===== COMPILED SASS (sm_90a) =====

	.target	sm_90a

	.elftype	@"ET_EXEC"


//--------------------- .note.nv.tkinfo           --------------------------
	.section	.note.nv.tkinfo,"",@"SHT_NOTE"
	.sectionflags	@"SHF_NOTE_NV_TKINFO"
	.tkinfo
        /*0018*/ 	.word	0x00000002
        /*0030*/ 	.string	""
        /*0030*/ 	.string	"ptxas"
        /*0030*/ 	.string	"Cuda compilation tools, release 13.0, V13.0.88"
        /*0030*/ 	.string	"Build cuda_13.0.r13.0/compiler.36424714_0"
        /*0030*/ 	.string	"-v  -suppress-debug-info  -lineinfo  -arch sm_90a "



//--------------------- .note.nv.cuinfo           --------------------------
	.section	.note.nv.cuinfo,"",@"SHT_NOTE"
	.sectionflags	@"SHF_NOTE_NV_CUINFO"
        /*0018*/ 	.short	0x0002
        /*001a*/ 	.short	0x005a
        /*001c*/ 	.short	0x0082
	.zero		2


//--------------------- .nv.info                  --------------------------
	.section	.nv.info,"",@"SHT_CUDA_INFO"
	.align	4


	//----- nvinfo : EIATTR_REGCOUNT
	.align		4
        /*0000*/ 	.byte	0x04, 0x2f
        /*0002*/ 	.short	(.L_1 - .L_0)
	.align		4
.L_0:
        /*0004*/ 	.word	index@(gluon_wgmma)
        /*0008*/ 	.word	0x0000009a


	//----- nvinfo : EIATTR_FRAME_SIZE
	.align		4
.L_1:
        /*000c*/ 	.byte	0x04, 0x11
        /*000e*/ 	.short	(.L_3 - .L_2)
	.align		4
.L_2:
        /*0010*/ 	.word	index@(gluon_wgmma)
        /*0014*/ 	.word	0x00000000


	//----- nvinfo : EIATTR_MIN_STACK_SIZE
	.align		4
.L_3:
        /*0018*/ 	.byte	0x04, 0x12
        /*001a*/ 	.short	(.L_5 - .L_4)
	.align		4
.L_4:
        /*001c*/ 	.word	index@(gluon_wgmma)
        /*0020*/ 	.word	0x00000000
.L_5:


//--------------------- .nv.compat                --------------------------
	.section	.nv.compat,"",@"SHT_CUDA_COMPAT_INFO"
	.align	4
        /*0000*/ 	.byte	0x02, 0x09, 0x01, 0x00, 0x02, 0x02, 0x04, 0x00, 0x02, 0x05, 0x05, 0x00, 0x03, 0x07, 0x01, 0x01
        /*0010*/ 	.byte	0x02, 0x03, 0x03, 0x00, 0x02, 0x06, 0x01, 0x00, 0x04, 0x0b, 0x08, 0x00, 0x00, 0x00, 0x00, 0x00
        /*0020*/ 	.byte	0x00, 0x00, 0x00, 0x00


//--------------------- .nv.info.gluon_wgmma      --------------------------
	.section	.nv.info.gluon_wgmma,"",@"SHT_CUDA_INFO"
	.sectionflags	@""
	.align	4


	//----- nvinfo : EIATTR_CUDA_API_VERSION
	.align		4
        /*0000*/ 	.byte	0x04, 0x37
        /*0002*/ 	.short	(.L_7 - .L_6)
.L_6:
        /*0004*/ 	.word	0x00000082


	//----- nvinfo : EIATTR_KPARAM_INFO
	.align		4
.L_7:
        /*0008*/ 	.byte	0x04, 0x17
        /*000a*/ 	.short	(.L_9 - .L_8)
.L_8:
        /*000c*/ 	.word	0x00000000
        /*0010*/ 	.short	0x000a
        /*0012*/ 	.short	0x0048
        /*0014*/ 	.byte	0x00, 0xf4, 0x21, 0x00


	//----- nvinfo : EIATTR_KPARAM_INFO
	.align		4
.L_9:
        /*0018*/ 	.byte	0x04, 0x17
        /*001a*/ 	.short	(.L_11 - .L_10)
.L_10:
        /*001c*/ 	.word	0x00000000
        /*0020*/ 	.short	0x0009
        /*0022*/ 	.short	0x0040
        /*0024*/ 	.byte	0x00, 0xf4, 0x21, 0x00


	//----- nvinfo : EIATTR_KPARAM_INFO
	.align		4
.L_11:
        /*0028*/ 	.byte	0x04, 0x17
        /*002a*/ 	.short	(.L_13 - .L_12)
.L_12:
        /*002c*/ 	.word	0x00000000
        /*0030*/ 	.short	0x0008
        /*0032*/ 	.short	0x0038
        /*0034*/ 	.byte	0x00, 0xf0, 0x21, 0x00


	//----- nvinfo : EIATTR_KPARAM_INFO
	.align		4
.L_13:
        /*0038*/ 	.byte	0x04, 0x17
        /*003a*/ 	.short	(.L_15 - .L_14)
.L_14:
        /*003c*/ 	.word	0x00000000
        /*0040*/ 	.short	0x0007
        /*0042*/ 	.short	0x0030
        /*0044*/ 	.byte	0x00, 0xf0, 0x21, 0x00


	//----- nvinfo : EIATTR_KPARAM_INFO
	.align		4
.L_15:
        /*0048*/ 	.byte	0x04, 0x17
        /*004a*/ 	.short	(.L_17 - .L_16)
.L_16:
        /*004c*/ 	.word	0x00000000
        /*0050*/ 	.short	0x0006
        /*0052*/ 	.short	0x0028
        /*0054*/ 	.byte	0x00, 0xf0, 0x21, 0x00


	//----- nvinfo : EIATTR_KPARAM_INFO
	.align		4
.L_17:
        /*0058*/ 	.byte	0x04, 0x17
        /*005a*/ 	.short	(.L_19 - .L_18)
.L_18:
        /*005c*/ 	.word	0x00000000
        /*0060*/ 	.short	0x0005
        /*0062*/ 	.short	0x0020
        /*0064*/ 	.byte	0x00, 0xf0, 0x11, 0x00


	//----- nvinfo : EIATTR_KPARAM_INFO
	.align		4
.L_19:
        /*0068*/ 	.byte	0x04, 0x17
        /*006a*/ 	.short	(.L_21 - .L_20)
.L_20:
        /*006c*/ 	.word	0x00000000
        /*0070*/ 	.short	0x0004
        /*0072*/ 	.short	0x001c
        /*0074*/ 	.byte	0x00, 0xf0, 0x11, 0x00


	//----- nvinfo : EIATTR_KPARAM_INFO
	.align		4
.L_21:
        /*0078*/ 	.byte	0x04, 0x17
        /*007a*/ 	.short	(.L_23 - .L_22)
.L_22:
        /*007c*/ 	.word	0x00000000
        /*0080*/ 	.short	0x0003
        /*0082*/ 	.short	0x0018
        /*0084*/ 	.byte	0x00, 0xf0, 0x11, 0x00


	//----- nvinfo : EIATTR_KPARAM_INFO
	.align		4
.L_23:
        /*0088*/ 	.byte	0x04, 0x17
        /*008a*/ 	.short	(.L_25 - .L_24)
.L_24:
        /*008c*/ 	.word	0x00000000
        /*0090*/ 	.short	0x0002
        /*0092*/ 	.short	0x0010
        /*0094*/ 	.byte	0x00, 0xf4, 0x21, 0x00


	//----- nvinfo : EIATTR_KPARAM_INFO
	.align		4
.L_25:
        /*0098*/ 	.byte	0x04, 0x17
        /*009a*/ 	.short	(.L_27 - .L_26)
.L_26:
        /*009c*/ 	.word	0x00000000
        /*00a0*/ 	.short	0x0001
        /*00a2*/ 	.short	0x0008
        /*00a4*/ 	.byte	0x00, 0xf4, 0x21, 0x00


	//----- nvinfo : EIATTR_KPARAM_INFO
	.align		4
.L_27:
        /*00a8*/ 	.byte	0x04, 0x17
        /*00aa*/ 	.short	(.L_29 - .L_28)
.L_28:
        /*00ac*/ 	.word	0x00000000
        /*00b0*/ 	.short	0x0000
        /*00b2*/ 	.short	0x0000
        /*00b4*/ 	.byte	0x00, 0xf4, 0x21, 0x00


	//----- nvinfo : EIATTR_SPARSE_MMA_MASK
	.align		4
.L_29:
        /*00b8*/ 	.byte	0x03, 0x50
        /*00ba*/ 	.short	0x0000


	//----- nvinfo : EIATTR_MAXREG_COUNT
	.align		4
        /*00bc*/ 	.byte	0x03, 0x1b
        /*00be*/ 	.short	0x00ff


	//----- nvinfo : EIATTR_NUM_BARRIERS
	.align		4
        /*00c0*/ 	.byte	0x02, 0x4c
        /*00c2*/ 	.byte	0x01
	.zero		1


	//----- nvinfo : EIATTR_MERCURY_ISA_VERSION
	.align		4
        /*00c4*/ 	.byte	0x03, 0x5f
        /*00c6*/ 	.short	0x0101


	//----- nvinfo : EIATTR_INT_WARP_WIDE_INSTR_OFFSETS
	.align		4
        /*00c8*/ 	.byte	0x04, 0x31
        /*00ca*/ 	.short	(.L_31 - .L_30)


	//   ....[0]....
.L_30:
        /*00cc*/ 	.word	0x00001580


	//   ....[1]....
        /*00d0*/ 	.word	0x000015a0


	//   ....[2]....
        /*00d4*/ 	.word	0x000015b0


	//   ....[3]....
        /*00d8*/ 	.word	0x00001690


	//   ....[4]....
        /*00dc*/ 	.word	0x00001c90


	//   ....[5]....
        /*00e0*/ 	.word	0x00001ca0


	//   ....[6]....
        /*00e4*/ 	.word	0x00001d20


	//   ....[7]....
        /*00e8*/ 	.word	0x00001d30


	//   ....[8]....
        /*00ec*/ 	.word	0x000022e0


	//   ....[9]....
        /*00f0*/ 	.word	0x00002300


	//----- nvinfo : EIATTR_COOP_GROUP_MASK_REGIDS
	.align		4
.L_31:
        /*00f4*/ 	.byte	0x04, 0x29
        /*00f6*/ 	.short	(.L_33 - .L_32)


	//   ....[0]....
.L_32:
        /*00f8*/ 	.word	0xffffffff


	//   ....[1]....
        /*00fc*/ 	.word	0xffffffff


	//   ....[2]....
        /*0100*/ 	.word	0xffffffff


	//----- nvinfo : EIATTR_COOP_GROUP_INSTR_OFFSETS
	.align		4
.L_33:
        /*0104*/ 	.byte	0x04, 0x28
        /*0106*/ 	.short	(.L_35 - .L_34)


	//   ....[0]....
.L_34:
        /*0108*/ 	.word	0x00000140


	//   ....[1]....
        /*010c*/ 	.word	0x000006e0


	//   ....[2]....
        /*0110*/ 	.word	0x00000cb0


	//----- nvinfo : EIATTR_MBARRIER_INSTR_OFFSETS
	.align		4
.L_35:
        /*0114*/ 	.byte	0x04, 0x39
        /*0116*/ 	.short	(.L_37 - .L_36)


	//   ....[0]....
.L_36:
        /*0118*/ 	.word	0x000016f0
        /*011c*/ 	.word	0x000000ff
        /*0120*/ 	.word	0x00024000
        /*0124*/ 	.short	0x0100
        /*0126*/ 	.byte	0x14
	.zero		1


	//   ....[1]....
        /*0128*/ 	.word	0x00001710
        /*012c*/ 	.word	0x000000ff
        /*0130*/ 	.word	0x00024008
        /*0134*/ 	.short	0x0100
        /*0136*/ 	.byte	0x14
	.zero		1


	//   ....[2]....
        /*0138*/ 	.word	0x00001740
        /*013c*/ 	.word	0x000000ff
        /*0140*/ 	.word	0x00024010
        /*0144*/ 	.short	0x0100
        /*0146*/ 	.byte	0x14
	.zero		1


	//   ....[3]....
        /*0148*/ 	.word	0x00001e10
        /*014c*/ 	.word	0x000000ff
        /*0150*/ 	.word	0x00024000
        /*0154*/ 	.short	0x010a
        /*0156*/ 	.byte	0x16
	.zero		1


	//   ....[4]....
        /*0158*/ 	.word	0x000021b0
        /*015c*/ 	.word	0x000000ff
        /*0160*/ 	.word	0x00024000
        /*0164*/ 	.short	0x0108
        /*0166*/ 	.byte	0x14
	.zero		1


	//   ....[5]....
        /*0168*/ 	.word	0x00002290
        /*016c*/ 	.word	0x000000ff
        /*0170*/ 	.word	0x00024008
        /*0174*/ 	.short	0x0108
        /*0176*/ 	.byte	0x14
	.zero		1


	//   ....[6]....
        /*0178*/ 	.word	0x000023b0
        /*017c*/ 	.word	0x000000ff
        /*0180*/ 	.word	0x00024010
        /*0184*/ 	.short	0x0108
        /*0186*/ 	.byte	0x14
	.zero		1


	//   ....[7]....
        /*0188*/ 	.word	0x00002ac0
        /*018c*/ 	.word	0x000000ff
        /*0190*/ 	.word	0x00024000
        /*0194*/ 	.short	0x010a
        /*0196*/ 	.byte	0x16
	.zero		1


	//----- nvinfo : EIATTR_NUM_MBARRIERS
	.align		4
.L_37:
        /*0198*/ 	.byte	0x03, 0x38
        /*019a*/ 	.short	0x0003


	//----- nvinfo : EIATTR_EXIT_INSTR_OFFSETS
	.align		4
        /*019c*/ 	.byte	0x04, 0x1c
        /*019e*/ 	.short	(.L_39 - .L_38)


	//   ....[0]....
.L_38:
        /*01a0*/ 	.word	0x00002ab0


	//----- nvinfo : EIATTR_REQNTID
	.align		4
.L_39:
        /*01a4*/ 	.byte	0x04, 0x10
        /*01a6*/ 	.short	(.L_41 - .L_40)
.L_40:
        /*01a8*/ 	.word	0x00000100
        /*01ac*/ 	.word	0x00000001
        /*01b0*/ 	.word	0x00000001


	//----- nvinfo : EIATTR_CRS_STACK_SIZE
	.align		4
.L_41:
        /*01b4*/ 	.byte	0x04, 0x1e
        /*01b6*/ 	.short	(.L_43 - .L_42)
.L_42:
        /*01b8*/ 	.word	0x00000000


	//----- nvinfo : EIATTR_CBANK_PARAM_SIZE
	.align		4
.L_43:
        /*01bc*/ 	.byte	0x03, 0x19
        /*01be*/ 	.short	0x0050


	//----- nvinfo : EIATTR_PARAM_CBANK
	.align		4
        /*01c0*/ 	.byte	0x04, 0x0a
        /*01c2*/ 	.short	(.L_45 - .L_44)
	.align		4
.L_44:
        /*01c4*/ 	.word	index@(.nv.constant0.gluon_wgmma)
        /*01c8*/ 	.short	0x0210
        /*01ca*/ 	.short	0x0050


	//----- nvinfo : EIATTR_SW_WAR
	.align		4
.L_45:
        /*01cc*/ 	.byte	0x04, 0x36
        /*01ce*/ 	.short	(.L_47 - .L_46)
.L_46:
        /*01d0*/ 	.word	0x00000008
.L_47:


//--------------------- .nv.callgraph             --------------------------
	.section	.nv.callgraph,"",@"SHT_CUDA_CALLGRAPH"
	.align	4
	.sectionentsize	8
	.align		4
        /*0000*/ 	.word	0x00000000
	.align		4
        /*0004*/ 	.word	0xffffffff
	.align		4
        /*0008*/ 	.word	0x00000000
	.align		4
        /*000c*/ 	.word	0xfffffffe
	.align		4
        /*0010*/ 	.word	0x00000000
	.align		4
        /*0014*/ 	.word	0xfffffffd
	.align		4
        /*0018*/ 	.word	0x00000000
	.align		4
        /*001c*/ 	.word	0xfffffffc


//--------------------- .text.gluon_wgmma         --------------------------
	.section	.text.gluon_wgmma,"ax",@progbits
	.align	128
        .global         gluon_wgmma
        .type           gluon_wgmma,@function
        .size           gluon_wgmma,(.L_x_53 - gluon_wgmma)
        .other          gluon_wgmma,@"STO_CUDA_ENTRY STV_DEFAULT"
gluon_wgmma:
.text.gluon_wgmma:
[----:B------:R-:W-:Y:S01]  /*0000*/  LDC R1, c[0x0][0x28] ;  /* 0x00000a00ff017b82 */ /* 0x000fe20000000800 */
[----:B------:R-:W1:Y:S07]  /*0010*/  S2R R0, SR_TID.X ;  /* 0x0000000000007919 */ /* 0x000e6e0000002100 */
[----:B------:R-:W2:Y:S01]  /*0020*/  S2UR UR4, SR_CgaCtaId ;  /* 0x00000000000479c3 */ /* 0x000ea20000008800 */
[----:B------:R-:W-:Y:S01]  /*0030*/  UMOV UR20, 0x400 ;  /* 0x0000040000147882 */ /* 0x000fe20000000000 */
[----:B------:R-:W-:Y:S01]  /*0040*/  ULDC UR6, c[0x0][0xc] ;  /* 0x0000030000067ab9 */ /* 0x000fe20000000800 */
[----:B------:R-:W-:Y:S01]  /*0050*/  ULDC.64 UR32, c[0x0][0x250] ;  /* 0x0000940000207ab9 */ /* 0x000fe20000000a00 */
[----:B------:R-:W-:Y:S04]  /*0060*/  BSSY B0, `(.L_x_0) ;  /* 0x000001e000007945 */ /* 0x000fe80003800000 */
[----:B------:R-:W3:Y:S08]  /*0070*/  LDC R12, c[0x0][0x230] ;  /* 0x00008c00ff0c7b82 */ /* 0x000ef00000000800 */
[----:B------:R-:W-:Y:S08]  /*0080*/  S2UR UR23, SR_CTAID.Y ;  /* 0x00000000001779c3 */ /* 0x000ff00000002600 */
[----:B------:R-:W4:Y:S01]  /*0090*/  S2UR UR5, SR_CTAID.Z ;  /* 0x00000000000579c3 */ /* 0x000f220000002700 */
[----:B--2---:R-:W-:-:S03]  /*00a0*/  ULEA UR20, UR4, UR20, 0x18 ;  /* 0x0000001404147291 */ /* 0x004fc6000f8ec03f */
[----:B------:R-:W-:Y:S01]  /*00b0*/  ULDC UR4, c[0x0][0x10] ;  /* 0x0000040000047ab9 */ /* 0x000fe20000000800 */
[----:B-1----:R-:W-:-:S03]  /*00c0*/  LOP3.LUT R7, R0, 0xff, RZ, 0xc0, !PT ;  /* 0x000000ff00077812 */ /* 0x002fc600078ec0ff */
[----:B------:R-:W1:Y:S01]  /*00d0*/  S2UR UR34, SR_CTAID.X ;  /* 0x00000000002279c3 */ /* 0x000e620000002500 */
[----:B---3--:R-:W-:Y:S01]  /*00e0*/  VIADD R5, R12, 0xffffffff ;  /* 0xffffffff0c057836 */ /* 0x008fe20000000000 */
[C---:B------:R-:W-:Y:S02]  /*00f0*/  ISETP.GE.U32.AND P0, PT, R7.reuse, 0x20, PT ;  /* 0x000000200700780c */ /* 0x040fe40003f06070 */
[C---:B------:R-:W-:Y:S02]  /*0100*/  ISETP.NE.U32.AND P2, PT, R7.reuse, RZ, PT ;  /* 0x000000ff0700720c */ /* 0x040fe40003f45070 */
[----:B------:R-:W-:Y:S02]  /*0110*/  LEA R4, R7, UR20, 0x2 ;  /* 0x0000001407047c11 */ /* 0x000fe4000f8e10ff */
[----:B------:R-:W2:Y:S07]  /*0120*/  LDC R6, c[0x0][0x228] ;  /* 0x00008a00ff067b82 */ /* 0x000eae0000000800 */
[----:B------:R3:W-:Y:S01]  /*0130*/  @!P0 STS [R4], RZ ;  /* 0x000000ff04008388 */ /* 0x0007e20000000800 */
[----:B------:R-:W-:-:S03]  /*0140*/  NOP ;  /* 0x0000000000007918 */ /* 0x000fc60000000000 */
[----:B------:R3:W-:Y:S01]  /*0150*/  @!P2 STS [UR20+0x20], R5 ;  /* 0x00002005ff00a988 */ /* 0x0007e20008000814 */
[----:B----4-:R-:W-:-:S04]  /*0160*/  UIMAD UR4, UR5, UR4, UR23 ;  /* 0x00000004050472a4 */ /* 0x010fc8000f8e0217 */
[----:B-1----:R-:W-:-:S04]  /*0170*/  UIMAD UR4, UR4, UR6, UR34 ;  /* 0x00000006040472a4 */ /* 0x002fc8000f8e0222 */
[----:B------:R-:W-:Y:S01]  /*0180*/  UIMAD UR5, UR4, 0x180, URZ ;  /* 0x00000180040578a4 */ /* 0x000fe2000f8e023f */
[----:B--2---:R-:W-:Y:S02]  /*0190*/  VIADD R6, R6, 0xffffffff ;  /* 0xffffffff06067836 */ /* 0x004fe40000000000 */
[----:B------:R-:W-:Y:S01]  /*01a0*/  UMOV UR4, URZ ;  /* 0x0000003f00047c82 */ /* 0x000fe20008000000 */
[----:B------:R-:W-:-:S04]  /*01b0*/  UIADD3 UR28, UP0, UR5, UR32, URZ ;  /* 0x00000020051c7290 */ /* 0x000fc8000ff1e03f */
[----:B------:R-:W-:Y:S01]  /*01c0*/  ULEA.HI.X.SX32 UR29, UR5, UR33, 0x1, UP0 ;  /* 0x00000021051d7291 */ /* 0x000fe200080f0e3f */
[----:B---3--:R-:W-:Y:S11]  /*01d0*/  @P2 BRA `(.L_x_1) ;  /* 0x0000000000182947 */ /* 0x008ff60003800000 */
[----:B------:R-:W1:Y:S01]  /*01e0*/  LDS R2, [UR20+0x8] ;  /* 0x00000814ff027984 */ /* 0x000e620008000800 */
[----:B------:R-:W2:Y:S01]  /*01f0*/  LDC.64 R8, c[0x0][0x210] ;  /* 0x00008400ff087b82 */ /* 0x000ea20000000a00 */
[----:B------:R-:W-:Y:S02]  /*0200*/  IMAD.MOV.U32 R3, RZ, RZ, 0x70 ;  /* 0x00000070ff037424 */ /* 0x000fe400078e00ff */
[----:B--2---:R2:W-:Y:S03]  /*0210*/  STS.64 [UR20], R8 ;  /* 0x00000008ff007988 */ /* 0x0045e60008000a14 */
[----:B-1----:R-:W-:-:S05]  /*0220*/  LOP3.LUT R2, R2, 0x10, R3, 0xd8, !PT ;  /* 0x0000001002027812 */ /* 0x002fca00078ed803 */
[----:B------:R2:W-:Y:S02]  /*0230*/  STS [UR20+0x8], R2 ;  /* 0x00000802ff007988 */ /* 0x0005e40008000814 */
.L_x_1:
[----:B------:R-:W-:Y:S05]  /*0240*/  BSYNC B0 ;  /* 0x0000000000007941 */ /* 0x000fea0003800000 */
.L_x_0:
[----:B------:R-:W-:Y:S04]  /*0250*/  BSSY B0, `(.L_x_2) ;  /* 0x000000a000007945 */ /* 0x000fe80003800000 */
[----:B------:R-:W-:Y:S05]  /*0260*/  @P2 BRA `(.L_x_3) ;  /* 0x0000000000202947 */ /* 0x000fea0003800000 */
[----:B--2---:R-:W1:Y:S01]  /*0270*/  LDS R2, [UR20+0x34] ;  /* 0x00003414ff027984 */ /* 0x004e620008000800 */
[----:B------:R-:W-:Y:S02]  /*0280*/  IMAD.MOV.U32 R3, RZ, RZ, 0x7f000000 ;  /* 0x7f000000ff037424 */ /* 0x000fe400078e00ff */
[----:B------:R-:W-:Y:S01]  /*0290*/  @!P2 IMAD.MOV.U32 R8, RZ, RZ, 0xff ;  /* 0x000000ffff08a424 */ /* 0x000fe200078e00ff */
[----:B------:R-:W2:Y:S02]  /*02a0*/  @!P2 LDS R9, [UR20+0x38] ;  /* 0x00003814ff09a984 */ /* 0x000ea40008000800 */
[----:B-1----:R-:W-:Y:S02]  /*02b0*/  LOP3.LUT R2, R2, 0xff000000, R3, 0xb8, !PT ;  /* 0xff00000002027812 */ /* 0x002fe400078eb803 */
[----:B--2---:R-:W-:-:S03]  /*02c0*/  @!P2 LOP3.LUT R3, R9, 0xff, R8, 0xb8, !PT ;  /* 0x000000ff0903a812 */ /* 0x004fc600078eb808 */
[----:B------:R1:W-:Y:S04]  /*02d0*/  STS [UR20+0x34], R2 ;  /* 0x00003402ff007988 */ /* 0x0003e80008000814 */
[----:B------:R1:W-:Y:S02]  /*02e0*/  @!P2 STS [UR20+0x38], R3 ;  /* 0x00003803ff00a988 */ /* 0x0003e40008000814 */
.L_x_3:
[----:B------:R-:W-:Y:S05]  /*02f0*/  BSYNC B0 ;  /* 0x0000000000007941 */ /* 0x000fea0003800000 */
.L_x_2:
[----:B------:R-:W-:Y:S04]  /*0300*/  BSSY B0, `(.L_x_4) ;  /* 0x000000a000007945 */ /* 0x000fe80003800000 */
[----:B------:R-:W-:Y:S05]  /*0310*/  @P2 BRA `(.L_x_5) ;  /* 0x0000000000202947 */ /* 0x000fea0003800000 */
[----:B-12---:R-:W1:Y:S01]  /*0320*/  LDS R2, [UR20+0x1c] ;  /* 0x00001c14ff027984 */ /* 0x006e620008000800 */
[----:B------:R-:W2:Y:S03]  /*0330*/  LDC.64 R10, c[0x0][0x238] ;  /* 0x00008e00ff0a7b82 */ /* 0x000ea60000000a00 */
[----:B------:R3:W-:Y:S01]  /*0340*/  STS [UR20+0x24], R6 ;  /* 0x00002406ff007988 */ /* 0x0007e20008000814 */
[--C-:B--2---:R-:W-:Y:S02]  /*0350*/  SHF.R.U32.HI R9, RZ, 0x4, R11.reuse ;  /* 0x00000004ff097819 */ /* 0x104fe4000001160b */
[----:B------:R-:W-:-:S05]  /*0360*/  SHF.R.U64 R3, R10, 0x4, R11 ;  /* 0x000000040a037819 */ /* 0x000fca000000120b */
[----:B------:R3:W-:Y:S01]  /*0370*/  STS [UR20+0xc], R3 ;  /* 0x00000c03ff007988 */ /* 0x0007e20008000814 */
[----:B-1----:R-:W-:-:S05]  /*0380*/  LOP3.LUT R2, R2, 0xf, R9, 0xb8, !PT ;  /* 0x0000000f02027812 */ /* 0x002fca00078eb809 */
[----:B------:R3:W-:Y:S02]  /*0390*/  STS [UR20+0x1c], R2 ;  /* 0x00001c02ff007988 */ /* 0x0007e40008000814 */
.L_x_5:
[----:B------:R-:W-:Y:S05]  /*03a0*/  BSYNC B0 ;  /* 0x0000000000007941 */ /* 0x000fea0003800000 */
.L_x_4:
[----:B------:R-:W-:Y:S04]  /*03b0*/  BSSY B1, `(.L_x_6) ;  /* 0x000001d000017945 */ /* 0x000fe80003800000 */
[----:B------:R-:W-:Y:S04]  /*03c0*/  BSSY B0, `(.L_x_7) ;  /* 0x0000018000007945 */ /* 0x000fe80003800000 */
[----:B------:R-:W-:Y:S05]  /*03d0*/  @P2 BRA `(.L_x_8) ;  /* 0x00000000001c2947 */ /* 0x000fea0003800000 */
[----:B-123--:R-:W1:Y:S02]  /*03e0*/  LDS R2, [UR20+0x34] ;  /* 0x00003414ff027984 */ /* 0x00ee640008000800 */
[----:B-1----:R-:W-:-:S05]  /*03f0*/  LOP3.LUT R2, R2, 0x7, RZ, 0xb8, !PT ;  /* 0x0000000702027812 */ /* 0x002fca00078eb8ff */
[----:B------:R1:W-:Y:S01]  /*0400*/  STS [UR20+0x34], R2 ;  /* 0x00003402ff007988 */ /* 0x0003e20008000814 */
[----:B------:R-:W-:Y:S05]  /*0410*/  @P2 BRA `(.L_x_9) ;  /* 0x00000000001c2947 */ /* 0x000fea0003800000 */
[----:B-1----:R-:W1:Y:S02]  /*0420*/  LDS R2, [UR20+0x34] ;  /* 0x00003414ff027984 */ /* 0x002e640008000800 */
[----:B-1----:R-:W-:-:S05]  /*0430*/  LOP3.LUT R2, R2, 0x38, RZ, 0xb8, !PT ;  /* 0x0000003802027812 */ /* 0x002fca00078eb8ff */
[----:B------:R4:W-:Y:S02]  /*0440*/  STS [UR20+0x34], R2 ;  /* 0x00003402ff007988 */ /* 0x0009e40008000814 */
.L_x_8:
[----:B------:R-:W-:Y:S05]  /*0450*/  @P2 BRA `(.L_x_10) ;  /* 0x00000000001c2947 */ /* 0x000fea0003800000 */
[----:B-1234-:R-:W1:Y:S02]  /*0460*/  LDS R2, [UR20+0x8] ;  /* 0x00000814ff027984 */ /* 0x01ee640008000800 */
[----:B-1----:R-:W-:-:S05]  /*0470*/  LOP3.LUT R2, R2, 0x780, RZ, 0xb8, !PT ;  /* 0x0000078002027812 */ /* 0x002fca00078eb8ff */
[----:B------:R2:W-:Y:S02]  /*0480*/  STS [UR20+0x8], R2 ;  /* 0x00000802ff007988 */ /* 0x0005e40008000814 */
.L_x_9:
[----:B------:R-:W-:Y:S05]  /*0490*/  @P2 BRA `(.L_x_11) ;  /* 0x0000000000282947 */ /* 0x000fea0003800000 */
[----:B-12---:R-:W1:Y:S02]  /*04a0*/  LDS R2, [UR20+0x8] ;  /* 0x00000814ff027984 */ /* 0x006e640008000800 */
[----:B-1----:R-:W-:-:S05]  /*04b0*/  LOP3.LUT R2, R2, 0x1800, RZ, 0xb8, !PT ;  /* 0x0000180002027812 */ /* 0x002fca00078eb8ff */
[----:B------:R5:W-:Y:S02]  /*04c0*/  STS [UR20+0x8], R2 ;  /* 0x00000802ff007988 */ /* 0x000be40008000814 */
.L_x_10:
[----:B------:R-:W-:Y:S05]  /*04d0*/  @P2 BREAK B0 ;  /* 0x0000000000002942 */ /* 0x000fea0003800000 */
[----:B------:R-:W-:Y:S05]  /*04e0*/  @P2 BRA `(.L_x_12) ;  /* 0x0000000000242947 */ /* 0x000fea0003800000 */
[----:B-1-3--:R-:W1:Y:S01]  /*04f0*/  LDS R3, [UR20+0x8] ;  /* 0x00000814ff037984 */ /* 0x00ae620008000800 */
[----:B--2-45:R-:W-:-:S05]  /*0500*/  IMAD.MOV.U32 R2, RZ, RZ, 0x6000 ;  /* 0x00006000ff027424 */ /* 0x034fca00078e00ff */
[----:B-1----:R-:W-:-:S04]  /*0510*/  LOP3.LUT R2, R3, 0x6000, R2, 0xd8, !PT ;  /* 0x0000600003027812 */ /* 0x002fc800078ed802 */
[----:B------:R-:W-:-:S05]  /*0520*/  LOP3.LUT R2, R2, 0x400000, RZ, 0xb8, !PT ;  /* 0x0040000002027812 */ /* 0x000fca00078eb8ff */
[----:B------:R3:W-:Y:S02]  /*0530*/  STS [UR20+0x8], R2 ;  /* 0x00000802ff007988 */ /* 0x0007e40008000814 */
.L_x_11:
[----:B------:R-:W-:Y:S05]  /*0540*/  BSYNC B0 ;  /* 0x0000000000007941 */ /* 0x000fea0003800000 */
.L_x_7:
[----:B-123--:R-:W1:Y:S02]  /*0550*/  @!P2 LDS R2, [UR20+0x8] ;  /* 0x00000814ff02a984 */ /* 0x00ee640008000800 */
[----:B-1----:R-:W-:-:S05]  /*0560*/  @!P2 LOP3.LUT R2, R2, 0x8000, RZ, 0xb8, !PT ;  /* 0x000080000202a812 */ /* 0x002fca00078eb8ff */
[----:B------:R1:W-:Y:S02]  /*0570*/  @!P2 STS [UR20+0x8], R2 ;  /* 0x00000802ff00a988 */ /* 0x0003e40008000814 */
.L_x_12:
[----:B------:R-:W-:Y:S05]  /*0580*/  BSYNC B1 ;  /* 0x0000000000017941 */ /* 0x000fea0003800000 */
.L_x_6:
[----:B------:R-:W-:Y:S05]  /*0590*/  WARPSYNC.ALL ;  /* 0x0000000000007948 */ /* 0x000fea0003800000 */
[----:B------:R-:W-:Y:S05]  /*05a0*/  @P0 BRA `(.L_x_13) ;  /* 0x0000000000280947 */ /* 0x000fea0003800000 */
[----:B-12345:R-:W1:Y:S01]  /*05b0*/  S2R R2, SR_LANEID ;  /* 0x0000000000027919 */ /* 0x03ee620000000000 */
[----:B------:R-:W-:Y:S05]  /*05c0*/  WARPSYNC.ALL ;  /* 0x0000000000007948 */ /* 0x000fea0003800000 */
[----:B-1----:R-:W-:-:S05]  /*05d0*/  IMAD.SHL.U32 R8, R2, 0x4, RZ ;  /* 0x0000000402087824 */ /* 0x002fca00078e00ff */
[----:B------:R-:W1:Y:S01]  /*05e0*/  LDS R9, [R8+UR20] ;  /* 0x0000001408097984 */ /* 0x000e620008000800 */
[----:B------:R-:W-:-:S05]  /*05f0*/  IADD3 R2, P1, R8, UR28, RZ ;  /* 0x0000001c08027c10 */ /* 0x000fca000ff3e0ff */
[----:B------:R-:W-:-:S05]  /*0600*/  IMAD.X R3, RZ, RZ, UR29, P1 ;  /* 0x0000001dff037e24 */ /* 0x000fca00088e06ff */
[----:B-1----:R1:W2:Y:S01]  /*0610*/  ATOMG.E.EXCH.STRONG.GPU PT, RZ, [R2], R9 ;  /* 0x0000000902ff73a8 */ /* 0x0022a200041ee100 */
[----:B------:R-:W-:-:S04]  /*0620*/  DEPBAR {5,4,3,2,1,0} ;  /* 0x0000003f0000791a */ /* 0x000fc80000000000 */
[----:B------:R1:W-:Y:S01]  /*0630*/  UTMACCTL.IV [UR28] ;  /* 0x000000001c0079b9 */ /* 0x0003e20008000000 */
[----:B------:R-:W-:Y:S01]  /*0640*/  NOP ;  /* 0x0000000000007918 */ /* 0x000fe20000000000 */
.L_x_13:
[----:B------:R-:W-:Y:S05]  /*0650*/  @P0 BRA `(.L_x_14) ;  /* 0x00000000000c0947 */ /* 0x000fea0003800000 */
[----:B------:R0:W-:Y:S01]  /*0660*/  UTMACMDFLUSH ;  /* 0x00000000000079b7 */ /* 0x0001e20000000000 */
[----:B------:R-:W-:Y:S05]  /*0670*/  @P0 BRA `(.L_x_14) ;  /* 0x0000000000040947 */ /* 0x000fea0003800000 */
[----:B------:R-:W-:-:S04]  /*0680*/  DEPBAR.LE SB0, 0x0 ;  /* 0x000080000000791a */ /* 0x000fc80000000000 */
.L_x_14:
[----:B------:R-:W-:Y:S05]  /*0690*/  WARPSYNC.ALL ;  /* 0x0000000000007948 */ /* 0x000fea0003800000 */
[----:B--2---:R-:W-:Y:S06]  /*06a0*/  BAR.SYNC.DEFER_BLOCKING 0x0 ;  /* 0x0000000000007b1d */ /* 0x004fec0000010000 */
[----:B------:R-:W-:Y:S02]  /*06b0*/  BSSY B1, `(.L_x_15) ;  /* 0x000000b000017945 */ /* 0x000fe40003800000 */
[----:B------:R-:W-:Y:S06]  /*06c0*/  BAR.SYNC.DEFER_BLOCKING 0x0 ;  /* 0x0000000000007b1d */ /* 0x000fec0000010000 */
[----:B------:R2:W-:Y:S01]  /*06d0*/  @!P0 STS [R4], RZ ;  /* 0x000000ff04008388 */ /* 0x0005e20000000800 */
[----:B------:R-:W-:Y:S01]  /*06e0*/  NOP ;  /* 0x0000000000007918 */ /* 0x000fe20000000000 */
[----:B------:R-:W-:Y:S05]  /*06f0*/  @P2 BRA `(.L_x_16) ;  /* 0x0000000000182947 */ /* 0x000fea0003800000 */
[----:B-1-345:R-:W1:Y:S01]  /*0700*/  LDS R2, [UR20+0x8] ;  /* 0x00000814ff027984 */ /* 0x03ae620008000800 */
[----:B------:R-:W3:Y:S01]  /*0710*/  LDC.64 R8, c[0x0][0x218] ;  /* 0x00008600ff087b82 */ /* 0x000ee20000000a00 */
[----:B------:R-:W-:Y:S02]  /*0720*/  IMAD.MOV.U32 R3, RZ, RZ, 0x70 ;  /* 0x00000070ff037424 */ /* 0x000fe400078e00ff */
[----:B---3--:R3:W-:Y:S03]  /*0730*/  STS.64 [UR20], R8 ;  /* 0x00000008ff007988 */ /* 0x0087e60008000a14 */
[----:B-1----:R-:W-:-:S05]  /*0740*/  LOP3.LUT R2, R2, 0x10, R3, 0xd8, !PT ;  /* 0x0000001002027812 */ /* 0x002fca00078ed803 */
[----:B------:R3:W-:Y:S02]  /*0750*/  STS [UR20+0x8], R2 ;  /* 0x00000802ff007988 */ /* 0x0007e40008000814 */
.L_x_16:
[----:B-1----:R-:W-:Y:S05]  /*0760*/  BSYNC B1 ;  /* 0x0000000000017941 */ /* 0x002fea0003800000 */
.L_x_15:
[----:B------:R-:W-:Y:S04]  /*0770*/  BSSY B2, `(.L_x_17) ;  /* 0x000000f000027945 */ /* 0x000fe80003800000 */
[----:B------:R-:W-:Y:S04]  /*0780*/  BSSY B1, `(.L_x_18) ;  /* 0x000000c000017945 */ /* 0x000fe80003800000 */
[----:B------:R-:W-:Y:S05]  /*0790*/  @P2 BRA `(.L_x_19) ;  /* 0x0000000000282947 */ /* 0x000fea0003800000 */
[----:B---345:R-:W1:Y:S01]  /*07a0*/  LDS R2, [UR20+0x34] ;  /* 0x00003414ff027984 */ /* 0x038e620008000800 */
[----:B------:R-:W-:Y:S01]  /*07b0*/  IMAD.MOV.U32 R3, RZ, RZ, 0x7f000000 ;  /* 0x7f000000ff037424 */ /* 0x000fe200078e00ff */
[----:B------:R-:W-:Y:S05]  /*07c0*/  @P2 BREAK B1 ;  /* 0x0000000000012942 */ /* 0x000fea0003800000 */
[----:B-1----:R-:W-:-:S05]  /*07d0*/  LOP3.LUT R2, R2, 0xff000000, R3, 0xb8, !PT ;  /* 0xff00000002027812 */ /* 0x002fca00078eb803 */
[----:B------:R1:W-:Y:S01]  /*07e0*/  STS [UR20+0x34], R2 ;  /* 0x00003402ff007988 */ /* 0x0003e20008000814 */
[----:B------:R-:W-:Y:S05]  /*07f0*/  @P2 BRA `(.L_x_20) ;  /* 0x0000000000182947 */ /* 0x000fea0003800000 */
[----:B------:R-:W3:Y:S01]  /*0800*/  LDS R3, [UR20+0x38] ;  /* 0x00003814ff037984 */ /* 0x000ee20008000800 */
[----:B-1----:R-:W-:-:S05]  /*0810*/  IMAD.MOV.U32 R2, RZ, RZ, 0x7f ;  /* 0x0000007fff027424 */ /* 0x002fca00078e00ff */
[----:B---3--:R-:W-:-:S05]  /*0820*/  LOP3.LUT R2, R3, 0xff, R2, 0xb8, !PT ;  /* 0x000000ff03027812 */ /* 0x008fca00078eb802 */
[----:B------:R1:W-:Y:S02]  /*0830*/  STS [UR20+0x38], R2 ;  /* 0x00003802ff007988 */ /* 0x0003e40008000814 */
.L_x_19:
[----:B------:R-:W-:Y:S05]  /*0840*/  BSYNC B1 ;  /* 0x0000000000017941 */ /* 0x000fea0003800000 */
.L_x_18:
[----:B------:R1:W-:Y:S02]  /*0850*/  @!P2 STS [UR20+0x20], R5 ;  /* 0x00002005ff00a988 */ /* 0x0003e40008000814 */
.L_x_20:
[----:B------:R-:W-:Y:S05]  /*0860*/  BSYNC B2 ;  /* 0x0000000000027941 */ /* 0x000fea0003800000 */
.L_x_17:
[----:B------:R-:W-:Y:S05]  /*0870*/  WARPSYNC.ALL ;  /* 0x0000000000007948 */ /* 0x000fea0003800000 */
[----:B-1----:R-:W1:Y:S01]  /*0880*/  LDC R5, c[0x0][0x22c] ;  /* 0x00008b00ff057b82 */ /* 0x002e620000000800 */
[----:B------:R-:W-:Y:S01]  /*0890*/  BSSY B2, `(.L_x_21) ;  /* 0x000000b000027945 */ /* 0x000fe20003800000 */
[----:B-1----:R-:W-:-:S03]  /*08a0*/  VIADD R5, R5, 0xffffffff ;  /* 0xffffffff05057836 */ /* 0x002fc60000000000 */
[----:B------:R-:W-:Y:S05]  /*08b0*/  @P2 BRA `(.L_x_22) ;  /* 0x0000000000202947 */ /* 0x000fea0003800000 */
[----:B---345:R-:W1:Y:S01]  /*08c0*/  LDS R2, [UR20+0x1c] ;  /* 0x00001c14ff027984 */ /* 0x038e620008000800 */
[----:B------:R-:W3:Y:S03]  /*08d0*/  LDC.64 R10, c[0x0][0x240] ;  /* 0x00009000ff0a7b82 */ /* 0x000ee60000000a00 */
[----:B------:R4:W-:Y:S01]  /*08e0*/  STS [UR20+0x24], R5 ;  /* 0x00002405ff007988 */ /* 0x0009e20008000814 */
[--C-:B---3--:R-:W-:Y:S02]  /*08f0*/  SHF.R.U32.HI R9, RZ, 0x4, R11.reuse ;  /* 0x00000004ff097819 */ /* 0x108fe4000001160b */
[----:B------:R-:W-:-:S05]  /*0900*/  SHF.R.U64 R3, R10, 0x4, R11 ;  /* 0x000000040a037819 */ /* 0x000fca000000120b */
[----:B------:R4:W-:Y:S01]  /*0910*/  STS [UR20+0xc], R3 ;  /* 0x00000c03ff007988 */ /* 0x0009e20008000814 */
[----:B-1----:R-:W-:-:S05]  /*0920*/  LOP3.LUT R2, R2, 0xf, R9, 0xb8, !PT ;  /* 0x0000000f02027812 */ /* 0x002fca00078eb809 */
[----:B------:R4:W-:Y:S02]  /*0930*/  STS [UR20+0x1c], R2 ;  /* 0x00001c02ff007988 */ /* 0x0009e40008000814 */
.L_x_22:
[----:B------:R-:W-:Y:S05]  /*0940*/  BSYNC B2 ;  /* 0x0000000000027941 */ /* 0x000fea0003800000 */
.L_x_21:
[----:B------:R-:W-:Y:S04]  /*0950*/  BSSY B3, `(.L_x_23) ;  /* 0x000001d000037945 */ /* 0x000fe80003800000 */
[----:B------:R-:W-:Y:S04]  /*0960*/  BSSY B2, `(.L_x_24) ;  /* 0x0000018000027945 */ /* 0x000fe80003800000 */
[----:B------:R-:W-:Y:S05]  /*0970*/  @P2 BRA `(.L_x_25) ;  /* 0x00000000001c2947 */ /* 0x000fea0003800000 */
[----:B---345:R-:W1:Y:S02]  /*0980*/  LDS R2, [UR20+0x34] ;  /* 0x00003414ff027984 */ /* 0x038e640008000800 */
[----:B-1----:R-:W-:-:S05]  /*0990*/  LOP3.LUT R2, R2, 0x7, RZ, 0xb8, !PT ;  /* 0x0000000702027812 */ /* 0x002fca00078eb8ff */
[----:B------:R1:W-:Y:S01]  /*09a0*/  STS [UR20+0x34], R2 ;  /* 0x00003402ff007988 */ /* 0x0003e20008000814 */
[----:B------:R-:W-:Y:S05]  /*09b0*/  @P2 BRA `(.L_x_26) ;  /* 0x00000000001c2947 */ /* 0x000fea0003800000 */
[----:B-1----:R-:W1:Y:S02]  /*09c0*/  LDS R2, [UR20+0x34] ;  /* 0x00003414ff027984 */ /* 0x002e640008000800 */
[----:B-1----:R-:W-:-:S05]  /*09d0*/  LOP3.LUT R2, R2, 0x38, RZ, 0xb8, !PT ;  /* 0x0000003802027812 */ /* 0x002fca00078eb8ff */
[----:B------:R1:W-:Y:S02]  /*09e0*/  STS [UR20+0x34], R2 ;  /* 0x00003402ff007988 */ /* 0x0003e40008000814 */
.L_x_25:
[----:B------:R-:W-:Y:S05]  /*09f0*/  @P2 BRA `(.L_x_27) ;  /* 0x00000000001c2947 */ /* 0x000fea0003800000 */
[----:B-1-345:R-:W1:Y:S02]  /*0a00*/  LDS R2, [UR20+0x8] ;  /* 0x00000814ff027984 */ /* 0x03ae640008000800 */
[----:B-1----:R-:W-:-:S05]  /*0a10*/  LOP3.LUT R2, R2, 0x780, RZ, 0xb8, !PT ;  /* 0x0000078002027812 */ /* 0x002fca00078eb8ff */
[----:B------:R3:W-:Y:S02]  /*0a20*/  STS [UR20+0x8], R2 ;  /* 0x00000802ff007988 */ /* 0x0007e40008000814 */
.L_x_26:
[----:B------:R-:W-:Y:S05]  /*0a30*/  @P2 BRA `(.L_x_28) ;  /* 0x0000000000282947 */ /* 0x000fea0003800000 */
[----:B-1-3--:R-:W1:Y:S02]  /*0a40*/  LDS R2, [UR20+0x8] ;  /* 0x00000814ff027984 */ /* 0x00ae640008000800 */
[----:B-1----:R-:W-:-:S05]  /*0a50*/  LOP3.LUT R2, R2, 0x1800, RZ, 0xb8, !PT ;  /* 0x0000180002027812 */ /* 0x002fca00078eb8ff */
[----:B------:R1:W-:Y:S02]  /*0a60*/  STS [UR20+0x8], R2 ;  /* 0x00000802ff007988 */ /* 0x0003e40008000814 */
.L_x_27:
[----:B------:R-:W-:Y:S05]  /*0a70*/  @P2 BREAK B2 ;  /* 0x0000000000022942 */ /* 0x000fea0003800000 */
[----:B------:R-:W-:Y:S05]  /*0a80*/  @P2 BRA `(.L_x_29) ;  /* 0x0000000000242947 */ /* 0x000fea0003800000 */
[----:B-1-345:R-:W1:Y:S01]  /*0a90*/  LDS R2, [UR20+0x8] ;  /* 0x00000814ff027984 */ /* 0x03ae620008000800 */
[----:B------:R-:W-:-:S05]  /*0aa0*/  IMAD.MOV.U32 R3, RZ, RZ, 0x6000 ;  /* 0x00006000ff037424 */ /* 0x000fca00078e00ff */
[----:B-1----:R-:W-:-:S04]  /*0ab0*/  LOP3.LUT R2, R2, 0x6000, R3, 0xd8, !PT ;  /* 0x0000600002027812 */ /* 0x002fc800078ed803 */
[----:B------:R-:W-:-:S05]  /*0ac0*/  LOP3.LUT R2, R2, 0x400000, RZ, 0xb8, !PT ;  /* 0x0040000002027812 */ /* 0x000fca00078eb8ff */
[----:B------:R4:W-:Y:S02]  /*0ad0*/  STS [UR20+0x8], R2 ;  /* 0x00000802ff007988 */ /* 0x0009e40008000814 */
.L_x_28:
[----:B------:R-:W-:Y:S05]  /*0ae0*/  BSYNC B2 ;  /* 0x0000000000027941 */ /* 0x000fea0003800000 */
.L_x_24:
[----:B-1-34-:R-:W1:Y:S02]  /*0af0*/  @!P2 LDS R2, [UR20+0x8] ;  /* 0x00000814ff02a984 */ /* 0x01ae640008000800 */
[----:B-1----:R-:W-:-:S05]  /*0b00*/  @!P2 LOP3.LUT R2, R2, 0x8000, RZ, 0xb8, !PT ;  /* 0x000080000202a812 */ /* 0x002fca00078eb8ff */
[----:B------:R1:W-:Y:S02]  /*0b10*/  @!P2 STS [UR20+0x8], R2 ;  /* 0x00000802ff00a988 */ /* 0x0003e40008000814 */
.L_x_29:
[----:B------:R-:W-:Y:S05]  /*0b20*/  BSYNC B3 ;  /* 0x0000000000037941 */ /* 0x000fea0003800000 */
.L_x_23:
[----:B------:R-:W-:Y:S05]  /*0b30*/  WARPSYNC.ALL ;  /* 0x0000000000007948 */ /* 0x000fea0003800000 */
[----:B------:R-:W-:-:S04]  /*0b40*/  UIADD3 UR31, UR5, 0x80, URZ ;  /* 0x00000080051f7890 */ /* 0x000fc8000fffe03f */
[----:B------:R-:W-:-:S04]  /*0b50*/  UIADD3 UR30, UP0, UR31, UR32, URZ ;  /* 0x000000201f1e7290 */ /* 0x000fc8000ff1e03f */
[----:B------:R-:W-:Y:S01]  /*0b60*/  ULEA.HI.X.SX32 UR31, UR31, UR33, 0x1, UP0 ;  /* 0x000000211f1f7291 */ /* 0x000fe200080f0e3f */
[----:B------:R-:W-:Y:S11]  /*0b70*/  @P0 BRA `(.L_x_30) ;  /* 0x0000000000280947 */ /* 0x000ff60003800000 */
[----:B-1-345:R-:W1:Y:S01]  /*0b80*/  S2R R2, SR_LANEID ;  /* 0x0000000000027919 */ /* 0x03ae620000000000 */
[----:B------:R-:W-:Y:S05]  /*0b90*/  WARPSYNC.ALL ;  /* 0x0000000000007948 */ /* 0x000fea0003800000 */
[----:B-1----:R-:W-:-:S05]  /*0ba0*/  IMAD.SHL.U32 R8, R2, 0x4, RZ ;  /* 0x0000000402087824 */ /* 0x002fca00078e00ff */
[----:B------:R-:W1:Y:S01]  /*0bb0*/  LDS R9, [R8+UR20] ;  /* 0x0000001408097984 */ /* 0x000e620008000800 */
[----:B------:R-:W-:-:S05]  /*0bc0*/  IADD3 R2, P1, R8, UR30, RZ ;  /* 0x0000001e08027c10 */ /* 0x000fca000ff3e0ff */
[----:B------:R-:W-:-:S05]  /*0bd0*/  IMAD.X R3, RZ, RZ, UR31, P1 ;  /* 0x0000001fff037e24 */ /* 0x000fca00088e06ff */
[----:B-1----:R1:W3:Y:S01]  /*0be0*/  ATOMG.E.EXCH.STRONG.GPU PT, RZ, [R2], R9 ;  /* 0x0000000902ff73a8 */ /* 0x0022e200041ee100 */
[----:B------:R-:W-:-:S04]  /*0bf0*/  DEPBAR {5,4,3,2,1,0} ;  /* 0x0000003f0000791a */ /* 0x000fc80000000000 */
[----:B------:R1:W-:Y:S01]  /*0c00*/  UTMACCTL.IV [UR30] ;  /* 0x000000001e0079b9 */ /* 0x0003e20008000000 */
[----:B------:R-:W-:Y:S01]  /*0c10*/  NOP ;  /* 0x0000000000007918 */ /* 0x000fe20000000000 */
.L_x_30:
[----:B------:R-:W-:Y:S05]  /*0c20*/  @P0 BRA `(.L_x_31) ;  /* 0x00000000000c0947 */ /* 0x000fea0003800000 */
[----:B------:R0:W-:Y:S01]  /*0c30*/  UTMACMDFLUSH ;  /* 0x00000000000079b7 */ /* 0x0001e20000000000 */
[----:B------:R-:W-:Y:S05]  /*0c40*/  @P0 BRA `(.L_x_31) ;  /* 0x0000000000040947 */ /* 0x000fea0003800000 */
[----:B------:R-:W-:-:S04]  /*0c50*/  DEPBAR.LE SB0, 0x0 ;  /* 0x000080000000791a */ /* 0x000fc80000000000 */
.L_x_31:
[----:B------:R-:W-:Y:S05]  /*0c60*/  WARPSYNC.ALL ;  /* 0x0000000000007948 */ /* 0x000fea0003800000 */
[----:B---3--:R-:W-:Y:S06]  /*0c70*/  BAR.SYNC.DEFER_BLOCKING 0x0 ;  /* 0x0000000000007b1d */ /* 0x008fec0000010000 */
[----:B------:R-:W-:Y:S02]  /*0c80*/  BSSY B3, `(.L_x_32) ;  /* 0x000000b000037945 */ /* 0x000fe40003800000 */
[----:B------:R-:W-:Y:S06]  /*0c90*/  BAR.SYNC.DEFER_BLOCKING 0x0 ;  /* 0x0000000000007b1d */ /* 0x000fec0000010000 */
[----:B------:R3:W-:Y:S01]  /*0ca0*/  @!P0 STS [R4], RZ ;  /* 0x000000ff04008388 */ /* 0x0007e20000000800 */
[----:B------:R-:W-:Y:S01]  /*0cb0*/  NOP ;  /* 0x0000000000007918 */ /* 0x000fe20000000000 */
[----:B------:R-:W-:Y:S05]  /*0cc0*/  @P2 BRA `(.L_x_33) ;  /* 0x0000000000182947 */ /* 0x000fea0003800000 */
[----:B-1--45:R-:W1:Y:S01]  /*0cd0*/  LDS R2, [UR20+0x8] ;  /* 0x00000814ff027984 */ /* 0x032e620008000800 */
[----:B------:R-:W4:Y:S01]  /*0ce0*/  LDC.64 R8, c[0x0][0x220] ;  /* 0x00008800ff087b82 */ /* 0x000f220000000a00 */
[----:B------:R-:W-:Y:S02]  /*0cf0*/  IMAD.MOV.U32 R3, RZ, RZ, 0x70 ;  /* 0x00000070ff037424 */ /* 0x000fe400078e00ff */
[----:B----4-:R4:W-:Y:S03]  /*0d00*/  STS.64 [UR20], R8 ;  /* 0x00000008ff007988 */ /* 0x0109e60008000a14 */
[----:B-1----:R-:W-:-:S05]  /*0d10*/  LOP3.LUT R2, R2, 0x10, R3, 0xd8, !PT ;  /* 0x0000001002027812 */ /* 0x002fca00078ed803 */
[----:B------:R4:W-:Y:S02]  /*0d20*/  STS [UR20+0x8], R2 ;  /* 0x00000802ff007988 */ /* 0x0009e40008000814 */
.L_x_33:
[----:B-1----:R-:W-:Y:S05]  /*0d30*/  BSYNC B3 ;  /* 0x0000000000037941 */ /* 0x002fea0003800000 */
.L_x_32:
[----:B------:R-:W-:Y:S04]  /*0d40*/  BSSY B3, `(.L_x_34) ;  /* 0x0000033000037945 */ /* 0x000fe80003800000 */
[----:B------:R-:W-:Y:S04]  /*0d50*/  BSSY B4, `(.L_x_35) ;  /* 0x000002e000047945 */ /* 0x000fe80003800000 */
[----:B------:R-:W-:Y:S05]  /*0d60*/  @P2 BRA `(.L_x_36) ;  /* 0x0000000000242947 */ /* 0x000fea0003800000 */
[----:B----45:R-:W1:Y:S01]  /*0d70*/  LDS R2, [UR20+0x34] ;  /* 0x00003414ff027984 */ /* 0x030e620008000800 */
[----:B------:R-:W-:-:S05]  /*0d80*/  IMAD.MOV.U32 R3, RZ, RZ, 0x7f000000 ;  /* 0x7f000000ff037424 */ /* 0x000fca00078e00ff */
[----:B-1----:R-:W-:-:S05]  /*0d90*/  LOP3.LUT R2, R2, 0xff000000, R3, 0xb8, !PT ;  /* 0xff00000002027812 */ /* 0x002fca00078eb803 */
[----:B------:R1:W-:Y:S01]  /*0da0*/  STS [UR20+0x34], R2 ;  /* 0x00003402ff007988 */ /* 0x0003e20008000814 */
[----:B------:R-:W-:Y:S05]  /*0db0*/  @P2 BRA `(.L_x_37) ;  /* 0x0000000000182947 */ /* 0x000fea0003800000 */
[----:B-1----:R-:W1:Y:S01]  /*0dc0*/  LDS R2, [UR20+0x38] ;  /* 0x00003814ff027984 */ /* 0x002e620008000800 */
[----:B------:R-:W-:-:S05]  /*0dd0*/  IMAD.MOV.U32 R3, RZ, RZ, 0xff ;  /* 0x000000ffff037424 */ /* 0x000fca00078e00ff */
[----:B-1----:R-:W-:-:S05]  /*0de0*/  LOP3.LUT R2, R2, 0xff, R3, 0xb8, !PT ;  /* 0x000000ff02027812 */ /* 0x002fca00078eb803 */
[----:B------:R1:W-:Y:S02]  /*0df0*/  STS [UR20+0x38], R2 ;  /* 0x00003802ff007988 */ /* 0x0003e40008000814 */
.L_x_36:
[----:B------:R-:W-:Y:S05]  /*0e00*/  @P2 BRA `(.L_x_38) ;  /* 0x00000000000c2947 */ /* 0x000fea0003800000 */
[----:B------:R1:W-:Y:S02]  /*0e10*/  STS [UR20+0x20], R5 ;  /* 0x00002005ff007988 */ /* 0x0003e40008000814 */
.L_x_37:
[----:B------:R-:W-:Y:S05]  /*0e20*/  @P2 BRA `(.L_x_39) ;  /* 0x0000000000242947 */ /* 0x000fea0003800000 */
[----:B------:R1:W-:Y:S02]  /*0e30*/  STS [UR20+0x24], R6 ;  /* 0x00002406ff007988 */ /* 0x0003e40008000814 */
.L_x_38:
[----:B------:R-:W-:Y:S05]  /*0e40*/  @P2 BRA `(.L_x_40) ;  /* 0x00000000002c2947 */ /* 0x000fea0003800000 */
[----:B-1--45:R-:W1:Y:S01]  /*0e50*/  LDS R2, [UR20+0x1c] ;  /* 0x00001c14ff027984 */ /* 0x032e620008000800 */
[----:B------:R-:W4:Y:S02]  /*0e60*/  LDC.64 R8, c[0x0][0x248] ;  /* 0x00009200ff087b82 */ /* 0x000f240000000a00 */
[--C-:B----4-:R-:W-:Y:S02]  /*0e70*/  SHF.R.U32.HI R5, RZ, 0x4, R9.reuse ;  /* 0x00000004ff057819 */ /* 0x110fe40000011609 */
[----:B------:R-:W-:-:S05]  /*0e80*/  SHF.R.U64 R3, R8, 0x4, R9 ;  /* 0x0000000408037819 */ /* 0x000fca0000001209 */
[----:B------:R4:W-:Y:S01]  /*0e90*/  STS [UR20+0xc], R3 ;  /* 0x00000c03ff007988 */ /* 0x0009e20008000814 */
[----:B-1----:R-:W-:-:S05]  /*0ea0*/  LOP3.LUT R2, R2, 0xf, R5, 0xb8, !PT ;  /* 0x0000000f02027812 */ /* 0x002fca00078eb805 */
[----:B------:R4:W-:Y:S02]  /*0eb0*/  STS [UR20+0x1c], R2 ;  /* 0x00001c02ff007988 */ /* 0x0009e40008000814 */
.L_x_39:
[----:B------:R-:W-:Y:S05]  /*0ec0*/  @P2 BRA `(.L_x_41) ;  /* 0x00000000001c2947 */ /* 0x000fea0003800000 */
[----:B-1--45:R-:W1:Y:S02]  /*0ed0*/  LDS R2, [UR20+0x34] ;  /* 0x00003414ff027984 */ /* 0x032e640008000800 */
[----:B-1----:R-:W-:-:S05]  /*0ee0*/  LOP3.LUT R2, R2, 0x7, RZ, 0xb8, !PT ;  /* 0x0000000702027812 */ /* 0x002fca00078eb8ff */
[----:B------:R1:W-:Y:S02]  /*0ef0*/  STS [UR20+0x34], R2 ;  /* 0x00003402ff007988 */ /* 0x0003e40008000814 */
.L_x_40:
[----:B------:R-:W-:Y:S05]  /*0f00*/  @P2 BRA `(.L_x_42) ;  /* 0x00000000001c2947 */ /* 0x000fea0003800000 */
[----:B-1--45:R-:W1:Y:S02]  /*0f10*/  LDS R2, [UR20+0x34] ;  /* 0x00003414ff027984 */ /* 0x032e640008000800 */
[----:B-1----:R-:W-:-:S05]  /*0f20*/  LOP3.LUT R2, R2, 0x38, RZ, 0xb8, !PT ;  /* 0x0000003802027812 */ /* 0x002fca00078eb8ff */
[----:B------:R1:W-:Y:S02]  /*0f30*/  STS [UR20+0x34], R2 ;  /* 0x00003402ff007988 */ /* 0x0003e40008000814 */
.L_x_41:
[----:B------:R-:W-:Y:S05]  /*0f40*/  @P2 BRA `(.L_x_43) ;  /* 0x00000000001c2947 */ /* 0x000fea0003800000 */
[----:B-1--45:R-:W1:Y:S02]  /*0f50*/  LDS R2, [UR20+0x8] ;  /* 0x00000814ff027984 */ /* 0x032e640008000800 */
[----:B-1----:R-:W-:-:S05]  /*0f60*/  LOP3.LUT R2, R2, 0x780, RZ, 0xb8, !PT ;  /* 0x0000078002027812 */ /* 0x002fca00078eb8ff */
[----:B------:R1:W-:Y:S02]  /*0f70*/  STS [UR20+0x8], R2 ;  /* 0x00000802ff007988 */ /* 0x0003e40008000814 */
.L_x_42:
[----:B------:R-:W-:Y:S05]  /*0f80*/  @P2 BRA `(.L_x_44) ;  /* 0x0000000000282947 */ /* 0x000fea0003800000 */
[----:B-1--45:R-:W1:Y:S02]  /*0f90*/  LDS R2, [UR20+0x8] ;  /* 0x00000814ff027984 */ /* 0x032e640008000800 */
[----:B-1----:R-:W-:-:S05]  /*0fa0*/  LOP3.LUT R2, R2, 0x1800, RZ, 0xb8, !PT ;  /* 0x0000180002027812 */ /* 0x002fca00078eb8ff */
[----:B------:R1:W-:Y:S02]  /*0fb0*/  STS [UR20+0x8], R2 ;  /* 0x00000802ff007988 */ /* 0x0003e40008000814 */
.L_x_43:
[----:B------:R-:W-:Y:S05]  /*0fc0*/  @P2 BREAK B4 ;  /* 0x0000000000042942 */ /* 0x000fea0003800000 */
[----:B------:R-:W-:Y:S05]  /*0fd0*/  @P2 BRA `(.L_x_45) ;  /* 0x0000000000242947 */ /* 0x000fea0003800000 */
[----:B-1--45:R-:W1:Y:S01]  /*0fe0*/  LDS R2, [UR20+0x8] ;  /* 0x00000814ff027984 */ /* 0x032e620008000800 */
[----:B------:R-:W-:-:S05]  /*0ff0*/  IMAD.MOV.U32 R3, RZ, RZ, 0x6000 ;  /* 0x00006000ff037424 */ /* 0x000fca00078e00ff */
[----:B-1----:R-:W-:-:S04]  /*1000*/  LOP3.LUT R2, R2, 0x6000, R3, 0xd8, !PT ;  /* 0x0000600002027812 */ /* 0x002fc800078ed803 */
[----:B------:R-:W-:-:S05]  /*1010*/  LOP3.LUT R2, R2, 0x400000, RZ, 0xb8, !PT ;  /* 0x0040000002027812 */ /* 0x000fca00078eb8ff */
[----:B------:R1:W-:Y:S02]  /*1020*/  STS [UR20+0x8], R2 ;  /* 0x00000802ff007988 */ /* 0x0003e40008000814 */
.L_x_44:
[----:B------:R-:W-:Y:S05]  /*1030*/  BSYNC B4 ;  /* 0x0000000000047941 */ /* 0x000fea0003800000 */
.L_x_35:
[----:B-1--45:R-:W1:Y:S02]  /*1040*/  @!P2 LDS R2, [UR20+0x8] ;  /* 0x00000814ff02a984 */ /* 0x032e640008000800 */
[----:B-1----:R-:W-:-:S05]  /*1050*/  @!P2 LOP3.LUT R2, R2, 0x8000, RZ, 0xb8, !PT ;  /* 0x000080000202a812 */ /* 0x002fca00078eb8ff */
[----:B------:R1:W-:Y:S02]  /*1060*/  @!P2 STS [UR20+0x8], R2 ;  /* 0x00000802ff00a988 */ /* 0x0003e40008000814 */
.L_x_45:
[----:B------:R-:W-:Y:S05]  /*1070*/  BSYNC B3 ;  /* 0x0000000000037941 */ /* 0x000fea0003800000 */
.L_x_34:
[----:B------:R-:W-:Y:S05]  /*1080*/  WARPSYNC.ALL ;  /* 0x0000000000007948 */ /* 0x000fea0003800000 */
[----:B------:R-:W-:Y:S01]  /*1090*/  UIADD3 UR5, UR5, 0x100, URZ ;  /* 0x0000010005057890 */ /* 0x000fe2000fffe03f */
[----:B------:R-:W-:Y:S02]  /*10a0*/  ISETP.GE.AND P1, PT, R12, 0x1, PT ;  /* 0x000000010c00780c */ /* 0x000fe40003f26270 */
[----:B------:R-:W-:Y:S02]  /*10b0*/  CS2R R88, SRZ ;  /* 0x0000000000587805 */ /* 0x000fe4000001ff00 */
[----:B------:R-:W-:Y:S01]  /*10c0*/  CS2R R90, SRZ ;  /* 0x00000000005a7805 */ /* 0x000fe2000001ff00 */
[----:B------:R-:W-:Y:S01]  /*10d0*/  UIADD3 UR32, UP0, UR5, UR32, URZ ;  /* 0x0000002005207290 */ /* 0x000fe2000ff1e03f */
[----:B------:R-:W-:-:S02]  /*10e0*/  CS2R R92, SRZ ;  /* 0x00000000005c7805 */ /* 0x000fc4000001ff00 */
[----:B------:R-:W-:Y:S02]  /*10f0*/  CS2R R94, SRZ ;  /* 0x00000000005e7805 */ /* 0x000fe4000001ff00 */
[----:B------:R-:W-:Y:S01]  /*1100*/  CS2R R96, SRZ ;  /* 0x0000000000607805 */ /* 0x000fe2000001ff00 */
[----:B------:R-:W-:Y:S01]  /*1110*/  ULEA.HI.X.SX32 UR33, UR5, UR33, 0x1, UP0 ;  /* 0x0000002105217291 */ /* 0x000fe200080f0e3f */
[----:B------:R-:W-:Y:S02]  /*1120*/  CS2R R98, SRZ ;  /* 0x0000000000627805 */ /* 0x000fe4000001ff00 */
[----:B------:R-:W-:Y:S02]  /*1130*/  CS2R R100, SRZ ;  /* 0x0000000000647805 */ /* 0x000fe4000001ff00 */
[----:B------:R-:W-:Y:S02]  /*1140*/  CS2R R102, SRZ ;  /* 0x0000000000667805 */ /* 0x000fe4000001ff00 */
[----:B------:R-:W-:-:S02]  /*1150*/  CS2R R104, SRZ ;  /* 0x0000000000687805 */ /* 0x000fc4000001ff00 */
[----:B------:R-:W-:Y:S02]  /*1160*/  CS2R R106, SRZ ;  /* 0x00000000006a7805 */ /* 0x000fe4000001ff00 */
[----:B------:R-:W-:Y:S02]  /*1170*/  CS2R R108, SRZ ;  /* 0x00000000006c7805 */ /* 0x000fe4000001ff00 */
        /* <DEDUP_REMOVED lines=40> */
[----:B------:R-:W-:Y:S01]  /*1400*/  CS2R R62, SRZ ;  /* 0x00000000003e7805 */ /* 0x000fe2000001ff00 */
[----:B------:R-:W-:Y:S01]  /*1410*/  IMAD.MOV.U32 R64, RZ, RZ, RZ ;  /* 0x000000ffff407224 */ /* 0x000fe200078e00ff */
[----:B------:R-:W-:Y:S06]  /*1420*/  @P0 BRA `(.L_x_46) ;  /* 0x0000000000280947 */ /* 0x000fec0003800000 */
[----:B-1--45:R-:W2:Y:S01]  /*1430*/  S2R R2, SR_LANEID ;  /* 0x0000000000027919 */ /* 0x032ea20000000000 */
[----:B------:R-:W-:Y:S05]  /*1440*/  WARPSYNC.ALL ;  /* 0x0000000000007948 */ /* 0x000fea0003800000 */
[----:B--23--:R-:W-:-:S05]  /*1450*/  IMAD.SHL.U32 R4, R2, 0x4, RZ ;  /* 0x0000000402047824 */ /* 0x00cfca00078e00ff */
[----:B------:R-:W1:Y:S01]  /*1460*/  LDS R5, [R4+UR20] ;  /* 0x0000001404057984 */ /* 0x000e620008000800 */
[----:B------:R-:W-:-:S05]  /*1470*/  IADD3 R2, P3, R4, UR32, RZ ;  /* 0x0000002004027c10 */ /* 0x000fca000ff7e0ff */
[----:B------:R-:W-:-:S05]  /*1480*/  IMAD.X R3, RZ, RZ, UR33, P3 ;  /* 0x00000021ff037e24 */ /* 0x000fca00098e06ff */
[----:B-1----:R1:W2:Y:S01]  /*1490*/  ATOMG.E.EXCH.STRONG.GPU PT, RZ, [R2], R5 ;  /* 0x0000000502ff73a8 */ /* 0x0022a200041ee100 */
[----:B------:R-:W-:-:S04]  /*14a0*/  DEPBAR {5,4,3,2,1,0} ;  /* 0x0000003f0000791a */ /* 0x000fc80000000000 */
[----:B------:R1:W-:Y:S01]  /*14b0*/  UTMACCTL.IV [UR32] ;  /* 0x00000000200079b9 */ /* 0x0003e20008000000 */
[----:B------:R-:W-:Y:S01]  /*14c0*/  NOP ;  /* 0x0000000000007918 */ /* 0x000fe20000000000 */
.L_x_46:
[----:B------:R-:W-:Y:S05]  /*14d0*/  @P0 BRA `(.L_x_47) ;  /* 0x00000000000c0947 */ /* 0x000fea0003800000 */
[----:B------:R0:W-:Y:S01]  /*14e0*/  UTMACMDFLUSH ;  /* 0x00000000000079b7 */ /* 0x0001e20000000000 */
[----:B------:R-:W-:Y:S05]  /*14f0*/  @P0 BRA `(.L_x_47) ;  /* 0x0000000000040947 */ /* 0x000fea0003800000 */
[----:B------:R-:W-:-:S04]  /*1500*/  DEPBAR.LE SB0, 0x0 ;  /* 0x000080000000791a */ /* 0x000fc80000000000 */
.L_x_47:
[----:B------:R-:W-:Y:S05]  /*1510*/  WARPSYNC.ALL ;  /* 0x0000000000007948 */ /* 0x000fea0003800000 */
[----:B--2---:R-:W-:Y:S01]  /*1520*/  BAR.SYNC.DEFER_BLOCKING 0x0 ;  /* 0x0000000000007b1d */ /* 0x004fe20000010000 */
[----:B------:R-:W-:Y:S01]  /*1530*/  USHF.L.U32 UR15, UR34, 0x8, URZ ;  /* 0x00000008220f7899 */ /* 0x000fe2000800063f */
[----:B------:R-:W-:Y:S01]  /*1540*/  IMAD.MOV.U32 R65, RZ, RZ, RZ ;  /* 0x000000ffff417224 */ /* 0x000fe200078e00ff */
[----:B------:R-:W-:Y:S02]  /*1550*/  CS2R R66, SRZ ;  /* 0x0000000000427805 */ /* 0x000fe4000001ff00 */
[----:B------:R-:W-:-:S02]  /*1560*/  CS2R R68, SRZ ;  /* 0x0000000000447805 */ /* 0x000fc4000001ff00 */
[----:B------:R-:W-:Y:S01]  /*1570*/  CS2R R70, SRZ ;  /* 0x0000000000467805 */ /* 0x000fe2000001ff00 */
[----:B------:R-:W-:Y:S01]  /*1580*/  VOTEU.ALL UP0, P2 ;  /* 0x00000000003f7886 */ /* 0x000fe20001000000 */
[----:B------:R-:W-:Y:S01]  /*1590*/  UMOV UR6, 0x1 ;  /* 0x0000000100067882 */ /* 0x000fe20000000000 */
[----:B------:R-:W-:Y:S01]  /*15a0*/  VOTEU.ALL UP1, P2 ;  /* 0x00000000003f7886 */ /* 0x000fe20001020000 */
[----:B------:R-:W-:Y:S01]  /*15b0*/  VOTEU.ALL UP2, P2 ;  /* 0x00000000003f7886 */ /* 0x000fe20001040000 */
[----:B------:R-:W-:Y:S01]  /*15c0*/  CS2R R72, SRZ ;  /* 0x0000000000487805 */ /* 0x000fe2000001ff00 */
[----:B------:R-:W-:-:S04]  /*15d0*/  @!UP0 UIADD3 UR8, -UR6, 0x100000, URZ ;  /* 0x0010000006088890 */ /* 0x000fc8000fffe13f */
[----:B------:R-:W-:Y:S02]  /*15e0*/  @!UP0 USHF.L.U32 UR9, UR8, 0xb, URZ ;  /* 0x0000000b08098899 */ /* 0x000fe4000800063f */
[----:B------:R-:W-:Y:S01]  /*15f0*/  @!UP0 USHF.L.U32 UR8, UR8, 0x1, URZ ;  /* 0x0000000108088899 */ /* 0x000fe2000800063f */
        /* <DEDUP_REMOVED lines=9> */
[----:B------:R-:W-:Y:S01]  /*1690*/  VOTEU.ALL UP0, P2 ;  /* 0x00000000003f7886 */ /* 0x000fe20001000000 */
[----:B------:R-:W-:Y:S02]  /*16a0*/  CS2R R80, SRZ ;  /* 0x0000000000507805 */ /* 0x000fe4000001ff00 */
[----:B------:R-:W-:Y:S02]  /*16b0*/  CS2R R82, SRZ ;  /* 0x0000000000527805 */ /* 0x000fe4000001ff00 */
[----:B------:R-:W-:Y:S02]  /*16c0*/  CS2R R84, SRZ ;  /* 0x0000000000547805 */ /* 0x000fe4000001ff00 */
[----:B------:R-:W-:Y:S01]  /*16d0*/  CS2R R86, SRZ ;  /* 0x0000000000567805 */ /* 0x000fe2000001ff00 */
[----:B------:R-:W2:Y:S02]  /*16e0*/  FENCE.VIEW.ASYNC.S ;  /* 0x00000000000073c6 */ /* 0x000ea40000000000 */
[----:B--2---:R-:W2:Y:S02]  /*16f0*/  @!UP0 SYNCS.EXCH.64 URZ, [UR20+0x24000], UR8 ;  /* 0x02400008143f85b2 */ /* 0x004ea40008000100 */
[----:B--2---:R-:W-:Y:S06]  /*1700*/  BAR.SYNC.DEFER_BLOCKING 0x0 ;  /* 0x0000000000007b1d */ /* 0x004fec0000010000 */
[----:B------:R2:W4:Y:S02]  /*1710*/  @!UP1 SYNCS.EXCH.64 URZ, [UR20+0x24008], UR10 ;  /* 0x0240080a143f95b2 */ /* 0x0005240008000100 */
[----:B----4-:R-:W-:Y:S01]  /*1720*/  BAR.SYNC.DEFER_BLOCKING 0x0 ;  /* 0x0000000000007b1d */ /* 0x010fe20000010000 */
[----:B--2---:R-:W-:-:S05]  /*1730*/  USHF.L.U32 UR11, UR23, 0x7, URZ ;  /* 0x00000007170b7899 */ /* 0x004fca000800063f */
[----:B------:R2:W4:Y:S01]  /*1740*/  @!UP2 SYNCS.EXCH.64 URZ, [UR20+0x24010], UR6 ;  /* 0x02401006143fa5b2 */ /* 0x0005220008000100 */
[----:B------:R-:W-:Y:S06]  /*1750*/  @!P1 BRA `(.L_x_48) ;  /* 0x0000000800409947 */ /* 0x000fec0003800000 */
[----:B-1---5:R-:W-:Y:S02]  /*1760*/  SHF.R.U32.HI R2, RZ, 0x5, R0 ;  /* 0x00000005ff027819 */ /* 0x022fe40000011600 */
[----:B------:R-:W-:Y:S02]  /*1770*/  CS2R R88, SRZ ;  /* 0x0000000000587805 */ /* 0x000fe4000001ff00 */
[----:B------:R-:W-:Y:S02]  /*1780*/  CS2R R90, SRZ ;  /* 0x00000000005a7805 */ /* 0x000fe4000001ff00 */
[----:B------:R-:W-:Y:S02]  /*1790*/  CS2R R92, SRZ ;  /* 0x00000000005c7805 */ /* 0x000fe4000001ff00 */
[----:B------:R-:W-:Y:S02]  /*17a0*/  R2UR UR21, R2 ;  /* 0x00000000021572ca */ /* 0x000fe400000e0000 */
        /* <DEDUP_REMOVED lines=60> */
[----:B------:R-:W-:Y:S01]  /*1b70*/  CS2R R86, SRZ ;  /* 0x0000000000567805 */ /* 0x000fe2000001ff00 */
[----:B------:R-:W-:Y:S01]  /*1b80*/  UMOV UR5, URZ ;  /* 0x0000003f00057c82 */ /* 0x000fe20008000000 */
[----:B------:R-:W-:-:S05]  /*1b90*/  UMOV UR14, URZ ;  /* 0x0000003f000e7c82 */ /* 0x000fca0008000000 */
.L_x_50:
[----:B----4-:R-:W-:Y:S01]  /*1ba0*/  BAR.SYNC.DEFER_BLOCKING 0x0 ;  /* 0x0000000000007b1d */ /* 0x010fe20000010000 */
[----:B------:R-:W-:Y:S01]  /*1bb0*/  ULEA UR22, UR5, UR20, 0x3 ;  /* 0x0000001405167291 */ /* 0x000fe2000f8e183f */
[----:B------:R-:W-:Y:S01]  /*1bc0*/  @!P2 IMAD.MOV.U32 R3, RZ, RZ, 0xc000 ;  /* 0x0000c000ff03a424 */ /* 0x000fe200078e00ff */
[----:B------:R-:W-:Y:S01]  /*1bd0*/  ELECT P0, URZ, PT ;  /* 0x00000000003f782f */ /* 0x000fe20003800000 */
[----:B------:R-:W-:Y:S01]  /*1be0*/  IMAD.U32 R2, RZ, RZ, UR4 ;  /* 0x00000004ff027e24 */ /* 0x000fe2000f8e00ff */
[----:B------:R-:W-:Y:S02]  /*1bf0*/  ULEA UR12, UR5, UR20, 0xf ;  /* 0x00000014050c7291 */ /* 0x000fe4000f8e783f */
[C---:B------:R-:W-:Y:S02]  /*1c00*/  ISETP.LT.U32.AND P0, PT, R7.reuse, 0x20, P0 ;  /* 0x000000200700780c */ /* 0x040fe40000701070 */
[----:B------:R-:W-:Y:S02]  /*1c10*/  ELECT P1, URZ, PT ;  /* 0x00000000003f782f */ /* 0x000fe40003820000 */
[----:B------:R-:W-:Y:S01]  /*1c20*/  SHF.L.U32 R2, R2, 0x1f, RZ ;  /* 0x0000001f02027819 */ /* 0x000fe200000006ff */
[----:B------:R-:W-:Y:S01]  /*1c30*/  ULEA UR8, UR5, UR20, 0xe ;  /* 0x0000001405087291 */ /* 0x000fe2000f8e703f */
[----:B------:R-:W-:Y:S01]  /*1c40*/  ISETP.LT.U32.AND P1, PT, R7, 0x20, P1 ;  /* 0x000000200700780c */ /* 0x000fe20000f21070 */
[----:B------:R-:W-:-:S02]  /*1c50*/  UMOV UR10, UR14 ;  /* 0x0000000e000a7c82 */ /* 0x000fc40008000000 */
[----:B------:R-:W-:Y:S02]  /*1c60*/  UIADD3 UR8, UR8, 0x18000, URZ ;  /* 0x0001800008087890 */ /* 0x000fe4000fffe03f */
[----:B------:R-:W-:Y:S02]  /*1c70*/  USHF.L.U32 UR16, UR21, 0x7, URZ ;  /* 0x0000000715107899 */ /* 0x000fe4000800063f */
[----:B------:R-:W-:Y:S01]  /*1c80*/  USHF.R.U32.HI UR18, URZ, 0x4, UR8 ;  /* 0x000000043f127899 */ /* 0x000fe20008011608 */
[----:B------:R-:W-:Y:S01]  /*1c90*/  VOTEU.ANY UP0, P0 ;  /* 0x00000000003f7886 */ /* 0x000fe20000000100 */
[----:B------:R-:W-:Y:S01]  /*1ca0*/  VOTEU.ANY UP2, P0 ;  /* 0x00000000003f7886 */ /* 0x000fe20000040100 */
[----:B------:R-:W-:Y:S01]  /*1cb0*/  ULOP3.LUT UR16, UR16, 0x200, URZ, 0xc0, !UPT ;  /* 0x0000020010107892 */ /* 0x000fe2000f8ec03f */
[----:B------:R1:W-:Y:S01]  /*1cc0*/  @!P2 SYNCS.ARRIVE.TRANS64 RZ, [UR22+0x24000], R3 ;  /* 0x02400003ffffa9a7 */ /* 0x0003e20008000016 */
[----:B------:R4:W-:Y:S06]  /*1cd0*/  MEMBAR.ALL.CTA ;  /* 0x0000000000007992 */ /* 0x0009ec0000008000 */
[----:B----4-:R-:W4:Y:S01]  /*1ce0*/  FENCE.VIEW.ASYNC.S ;  /* 0x00000000000073c6 */ /* 0x010f220000000000 */
[----:B------:R-:W-:Y:S01]  /*1cf0*/  @UP0 UIADD3 UR13, UR22, 0x24000, URZ ;  /* 0x00024000160d0890 */ /* 0x000fe2000fffe03f */
[----:B--2---:R-:W-:Y:S01]  /*1d00*/  @UP0 UMOV UR6, UR28 ;  /* 0x0000001c00060c82 */ /* 0x004fe20008000000 */
[----:B------:R-:W-:Y:S01]  /*1d10*/  @UP0 UMOV UR7, UR29 ;  /* 0x0000001d00070c82 */ /* 0x000fe20008000000 */
[----:B----4-:R-:W-:Y:S01]  /*1d20*/  VOTEU.ANY UP1, P1 ;  /* 0x00000000003f7886 */ /* 0x010fe20000820100 */
[----:B------:R-:W-:Y:S01]  /*1d30*/  VOTEU.ANY UP3, P1 ;  /* 0x00000000003f7886 */ /* 0x000fe20000860100 */
[----:B------:R-:W-:-:S02]  /*1d40*/  ULEA.HI UR16, UR12, UR16, URZ, 0x1c ;  /* 0x000000100c107291 */ /* 0x000fc4000f8fe03f */
[----:B------:R-:W-:Y:S02]  /*1d50*/  USGXT.U32 UR18, UR18, 0xe ;  /* 0x0000000e1212789a */ /* 0x000fe40008000000 */
[----:B------:R-:W-:Y:S01]  /*1d60*/  @UP1 UIADD3 UR9, UR22, 0x24000, URZ ;  /* 0x0002400016091890 */ /* 0x000fe2000fffe03f */
[----:B------:R-:W-:Y:S01]  /*1d70*/  @UP1 UMOV UR24, UR30 ;  /* 0x0000001e00181c82 */ /* 0x000fe20008000000 */
[----:B------:R-:W-:Y:S01]  /*1d80*/  @UP1 UMOV UR25, UR31 ;  /* 0x0000001f00191c82 */ /* 0x000fe20008000000 */
[----:B------:R-:W-:Y:S01]  /*1d90*/  ULOP3.LUT UR16, UR16, 0x3fff, URZ, 0xc0, !UPT ;  /* 0x00003fff10107892 */ /* 0x000fe2000f8ec03f */
[----:B------:R-:W-:Y:S01]  /*1da0*/  UMOV UR19, 0x40000040 ;  /* 0x4000004000137882 */ /* 0x000fe20000000000 */
[----:B------:R-:W-:Y:S01]  /*1db0*/  UMOV UR17, 0x40000040 ;  /* 0x4000004000117882 */ /* 0x000fe20000000000 */
[----:B------:R-:W-:Y:S06]  /*1dc0*/  BAR.SYNC.DEFER_BLOCKING 0x0 ;  /* 0x0000000000007b1d */ /* 0x000fec0000010000 */
[----:B------:R1:W-:Y:S02]  /*1dd0*/  @UP2 UTMALDG.2D [UR12], [UR6] ;  /* 0x0000000c060025b4 */ /* 0x0003e40008008000 */
[----:B------:R-:W-:Y:S06]  /*1de0*/  BAR.SYNC.DEFER_BLOCKING 0x0 ;  /* 0x0000000000007b1d */ /* 0x000fec0000010000 */
[----:B------:R1:W-:Y:S02]  /*1df0*/  @UP3 UTMALDG.2D [UR8], [UR24] ;  /* 0x00000008180035b4 */ /* 0x0003e40008008000 */
[----:B------:R-:W-:Y:S06]  /*1e00*/  BAR.SYNC.DEFER_BLOCKING 0x0 ;  /* 0x0000000000007b1d */ /* 0x000fec0000010000 */
[----:B------:R-:W2:Y:S02]  /*1e10*/  SYNCS.PHASECHK.TRANS64.TRYWAIT P0, [UR22+0x24000], R2 ;  /* 0x02400002ff0075a7 */ /* 0x000ea40008000156 */
[----:B-12---:R-:W-:Y:S05]  /*1e20*/  @!P0 BRA `(.L_x_49) ;  /* 0x0000000c00248947 */ /* 0x006fea0003800000 */
.L_x_51:
[----:B------:R-:W-:Y:S02]  /*1e30*/  WARPGROUP.DEPBAR.LE gsb0, 0x0 ;  /* 0x00008000000079c5 */ /* 0x000fe40000010000 */
[----:B------:R-:W-:Y:S01]  /*1e40*/  WARPGROUP.ARRIVE ;  /* 0x00000000000079c5 */ /* 0x000fe20000000000 */
[----:B------:R-:W-:Y:S01]  /*1e50*/  UIADD3 UR24, UP0, UR16, 0x2, URZ ;  /* 0x0000000210187890 */ /* 0x000fe2000ff1e03f */
[----:B------:R-:W1:Y:S01]  /*1e60*/  LDC R2, c[0x0][0x230] ;  /* 0x00008c00ff027b82 */ /* 0x000e620000000800 */
[----:B------:R-:W-:Y:S01]  /*1e70*/  UIADD3 UR26, UP1, UR18, 0x2, URZ ;  /* 0x00000002121a7890 */ /* 0x000fe2000ff3e03f */
[----:B------:R-:W-:Y:S02]  /*1e80*/  UMOV UR6, URZ ;  /* 0x0000003f00067c82 */ /* 0x000fe40008000000 */
[----:B------:R-:W-:Y:S01]  /*1e90*/  QGMMA.64x128x32.F32.E4M3.E4M3 R88, gdesc[UR16], R88 ;  /* 0x01e00000105879f3 */ /* 0x000fe20008700858 */
[----:B------:R-:W-:Y:S01]  /*1ea0*/  UMOV UR7, URZ ;  /* 0x0000003f00077c82 */ /* 0x000fe20008000000 */
[----:B------:R-:W-:-:S02]  /*1eb0*/  UIADD3.X UR25, UR6, 0x40000040, URZ, UP0, !UPT ;  /* 0x4000004006197890 */ /* 0x000fc400087fe43f */
[----:B------:R-:W-:Y:S02]  /*1ec0*/  UIADD3.X UR27, UR7, 0x40000040, URZ, UP1, !UPT ;  /* 0x40000040071b7890 */ /* 0x000fe40008ffe43f */
[----:B------:R-:W-:Y:S02]  /*1ed0*/  UIADD3.64 UR40, UR24, 0x2, URZ ;  /* 0x0000000218287897 */ /* 0x000fe4000fffe03f */
[----:B------:R-:W-:Y:S02]  /*1ee0*/  UIADD3.64 UR42, UR26, 0x2, URZ ;  /* 0x000000021a2a7897 */ /* 0x000fe4000fffe03f */
[----:B------:R-:W-:Y:S02]  /*1ef0*/  UIADD3.64 UR36, UR24, 0x4, URZ ;  /* 0x0000000418247897 */ /* 0x000fe4000fffe03f */
[----:B------:R-:W-:Y:S02]  /*1f00*/  UIADD3.64 UR38, UR26, 0x4, URZ ;  /* 0x000000041a267897 */ /* 0x000fe4000fffe03f */
[----:B------:R-:W-:-:S02]  /*1f10*/  UIADD3.64 UR16, UR24, 0x3fe, URZ ;  /* 0x000003fe18107897 */ /* 0x000fc4000fffe03f */
[----:B------:R-:W-:Y:S02]  /*1f20*/  UIADD3 UR14, UR14, 0x80, URZ ;  /* 0x000000800e0e7890 */ /* 0x000fe4000fffe03f */
[----:B------:R-:W-:-:S04]  /*1f30*/  UIADD3 UR5, UR5, 0x1, URZ ;  /* 0x0000000105057890 */ /* 0x000fc8000fffe03f */
[----:B-1----:R-:W-:Y:S01]  /*1f40*/  ISETP.LE.AND P0, PT, R2, UR14, PT ;  /* 0x0000000e02007c0c */ /* 0x002fe2000bf03270 */
[----:B------:R-:W-:-:S04]  /*1f50*/  UISETP.NE.U32.AND UP0, UPT, UR5, 0x3, UPT ;  /* 0x000000030500788c */ /* 0x000fc8000bf05070 */
[----:B------:R-:W-:Y:S02]  /*1f60*/  USEL UR6, URZ, 0x1, UP0 ;  /* 0x000000013f067887 */ /* 0x000fe40008000000 */
[----:B------:R-:W-:Y:S02]  /*1f70*/  USEL UR5, UR5, URZ, UP0 ;  /* 0x0000003f05057287 */ /* 0x000fe40008000000 */
[----:B------:R-:W-:Y:S01]  /*1f80*/  ULOP3.LUT UR4, UR4, UR6, URZ, 0x3c, !UPT ;  /* 0x0000000604047292 */ /* 0x000fe2000f8e3c3f */
[----:B------:R-:W-:-:S12]  /*1f90*/  QGMMA.64x128x32.F32.E4M3.E4M3 R88, gdesc[UR24], R88 ;  /* 0x01e00000185879f3 */ /* 0x000fd80008700858 */
[----:B------:R-:W-:Y:S01]  /*1fa0*/  QGMMA.64x128x32.F32.E4M3.E4M3 R88, gdesc[UR40], R88 ;  /* 0x01e00000285879f3 */ /* 0x000fe20008700858 */
[----:B------:R-:W-:-:S11]  /*1fb0*/  UIADD3.64 UR40, UR24, 0x402, URZ ;  /* 0x0000040218287897 */ /* 0x000fd6000fffe03f */
[----:B------:R-:W-:Y:S01]  /*1fc0*/  QGMMA.64x128x32.F32.E4M3.E4M3 R88, gdesc[UR36], R88 ;  /* 0x01e00000245879f3 */ /* 0x000fe20008700858 */
[----:B------:R-:W-:-:S11]  /*1fd0*/  UIADD3.64 UR36, UR24, 0x404, URZ ;  /* 0x0000040418247897 */ /* 0x000fd6000fffe03f */
[----:B------:R-:W-:Y:S01]  /*1fe0*/  QGMMA.64x128x32.F32.E4M3.E4M3 R24, gdesc[UR16], R24 ;  /* 0x01e00000101879f3 */ /* 0x000fe20008700818 */
[----:B------:R-:W-:Y:S01]  /*1ff0*/  UIADD3.64 UR16, UR24, 0x400, URZ ;  /* 0x0000040018107897 */ /* 0x000fe2000fffe03f */
[----:B------:R-:W-:Y:S01]  /*2000*/  UMOV UR18, UR26 ;  /* 0x0000001a00127c82 */ /* 0x000fe20008000000 */
[----:B------:R-:W-:-:S09]  /*2010*/  UMOV UR19, UR27 ;  /* 0x0000001b00137c82 */ /* 0x000fd20008000000 */
[----:B------:R-:W-:-:S12]  /*2020*/  QGMMA.64x128x32.F32.E4M3.E4M3 R24, gdesc[UR16], R24 ;  /* 0x01e00000101879f3 */ /* 0x000fd80008700818 */
[----:B------:R-:W-:-:S12]  /*2030*/  QGMMA.64x128x32.F32.E4M3.E4M3 R24, gdesc[UR40], R24 ;  /* 0x01e00000281879f3 */ /* 0x000fd80008700818 */
[----:B------:R-:W-:Y:S01]  /*2040*/  QGMMA.64x128x32.F32.E4M3.E4M3 R24, gdesc[UR36], R24, gsb0 ;  /* 0x01e00000241879f3 */ /* 0x000fe20008000818 */
[----:B------:R-:W-:Y:S05]  /*2050*/  @!P0 BRA `(.L_x_50) ;  /* 0xfffffff800d08947 */ /* 0x000fea000383ffff */
.L_x_48:
[----:B------:R-:W-:Y:S02]  /*2060*/  WARPGROUP.DEPBAR.LE gsb0, 0x0 ;  /* 0x00008000000079c5 */ /* 0x000fe40000010000 */
[----:B----4-:R-:W-:Y:S01]  /*2070*/  BAR.SYNC.DEFER_BLOCKING 0x0 ;  /* 0x0000000000007b1d */ /* 0x010fe20000010000 */
[C---:B-1---5:R-:W-:Y:S01]  /*2080*/  IMAD.SHL.U32 R2, R0.reuse, 0x40, RZ ;  /* 0x0000004000027824 */ /* 0x062fe200078e00ff */
[C---:B------:R-:W-:Y:S01]  /*2090*/  LOP3.LUT R3, R0.reuse, 0x1c, RZ, 0xc0, !PT ;  /* 0x0000001c00037812 */ /* 0x040fe200078ec0ff */
[----:B---3--:R-:W-:Y:S01]  /*20a0*/  IMAD.SHL.U32 R4, R0, 0x2, RZ ;  /* 0x0000000200047824 */ /* 0x008fe200078e00ff */
[----:B------:R-:W-:Y:S02]  /*20b0*/  ELECT P0, URZ, PT ;  /* 0x00000000003f782f */ /* 0x000fe40003800000 */
[----:B------:R-:W-:Y:S01]  /*20c0*/  F2FP.SATFINITE.E4M3.F32.PACK_AB_MERGE_C R88, R89, R88, RZ ;  /* 0x000000585958723e */ /* 0x000fe200048070ff */
[----:B------:R-:W-:Y:S01]  /*20d0*/  UMOV UR21, UR11 ;  /* 0x0000000b00157c82 */ /* 0x000fe20008000000 */
[----:B------:R-:W-:Y:S01]  /*20e0*/  LOP3.LUT R2, R2, 0x3800, RZ, 0xc0, !PT ;  /* 0x0000380002027812 */ /* 0x000fe200078ec0ff */
[----:B------:R-:W-:Y:S01]  /*20f0*/  UMOV UR22, UR15 ;  /* 0x0000000f00167c82 */ /* 0x000fe20008000000 */
[----:B------:R-:W-:-:S02]  /*2100*/  LOP3.LUT R4, R4, 0x6, RZ, 0xc0, !PT ;  /* 0x0000000604047812 */ /* 0x000fc400078ec0ff */
[----:B------:R-:W-:Y:S01]  /*2110*/  F2FP.SATFINITE.E4M3.F32.PACK_AB_MERGE_C R90, R91, R90, RZ ;  /* 0x0000005a5b5a723e */ /* 0x000fe200048070ff */
[----:B------:R-:W-:Y:S01]  /*2120*/  IMAD R2, R3, 0x20, R2 ;  /* 0x0000002003027824 */ /* 0x000fe200078e0202 */
[----:B------:R-:W-:Y:S01]  /*2130*/  F2FP.SATFINITE.E4M3.F32.PACK_AB_MERGE_C R92, R93, R92, RZ ;  /* 0x0000005c5d5c723e */ /* 0x000fe200048070ff */
[----:B------:R-:W-:Y:S01]  /*2140*/  IMAD R3, R3, 0x4, R4 ;  /* 0x0000000403037824 */ /* 0x000fe200078e0204 */
[----:B------:R-:W-:Y:S02]  /*2150*/  F2FP.SATFINITE.E4M3.F32.PACK_AB_MERGE_C R94, R95, R94, RZ ;  /* 0x0000005e5f5e723e */ /* 0x000fe400048070ff */
[----:B------:R-:W-:Y:S01]  /*2160*/  F2FP.SATFINITE.E4M3.F32.PACK_AB_MERGE_C R24, R25, R24, RZ ;  /* 0x000000181918723e */ /* 0x000fe200048070ff */
[----:B------:R-:W-:Y:S01]  /*2170*/  IMAD.IADD R3, R2, 0x1, R3 ;  /* 0x0000000102037824 */ /* 0x000fe200078e0203 */
[----:B------:R-:W-:Y:S02]  /*2180*/  F2FP.SATFINITE.E4M3.F32.PACK_AB_MERGE_C R26, R27, R26, RZ ;  /* 0x0000001a1b1a723e */ /* 0x000fe400048070ff */
[----:B------:R-:W-:-:S02]  /*2190*/  F2FP.SATFINITE.E4M3.F32.PACK_AB_MERGE_C R28, R29, R28, RZ ;  /* 0x0000001c1d1c723e */ /* 0x000fc400048070ff */
[----:B------:R-:W-:Y:S01]  /*21a0*/  F2FP.SATFINITE.E4M3.F32.PACK_AB_MERGE_C R30, R31, R30, RZ ;  /* 0x0000001e1f1e723e */ /* 0x000fe200048070ff */
[----:B------:R-:W1:Y:S02]  /*21b0*/  @!P2 SYNCS.CCTL.IV [UR20+0x24000] ;  /* 0x02400000ff00a9b1 */ /* 0x000e640008000014 */
[----:B-1----:R-:W-:Y:S01]  /*21c0*/  BAR.SYNC.DEFER_BLOCKING 0x0 ;  /* 0x0000000000007b1d */ /* 0x002fe20000010000 */
[----:B------:R-:W-:Y:S02]  /*21d0*/  F2FP.SATFINITE.E4M3.F32.PACK_AB_MERGE_C R96, R97, R96, RZ ;  /* 0x000000606160723e */ /* 0x000fe400048070ff */
[----:B------:R-:W-:Y:S02]  /*21e0*/  F2FP.SATFINITE.E4M3.F32.PACK_AB_MERGE_C R98, R99, R98, RZ ;  /* 0x000000626362723e */ /* 0x000fe400048070ff */
[----:B------:R-:W-:Y:S02]  /*21f0*/  F2FP.SATFINITE.E4M3.F32.PACK_AB_MERGE_C R100, R101, R100, RZ ;  /* 0x000000646564723e */ /* 0x000fe400048070ff */
[----:B------:R-:W-:-:S02]  /*2200*/  F2FP.SATFINITE.E4M3.F32.PACK_AB_MERGE_C R102, R103, R102, RZ ;  /* 0x000000666766723e */ /* 0x000fc400048070ff */
[----:B------:R-:W-:Y:S02]  /*2210*/  F2FP.SATFINITE.E4M3.F32.PACK_AB_MERGE_C R32, R33, R32, RZ ;  /* 0x000000202120723e */ /* 0x000fe400048070ff */
[----:B------:R-:W-:Y:S02]  /*2220*/  F2FP.SATFINITE.E4M3.F32.PACK_AB_MERGE_C R34, R35, R34, RZ ;  /* 0x000000222322723e */ /* 0x000fe400048070ff */
[----:B------:R-:W-:Y:S02]  /*2230*/  F2FP.SATFINITE.E4M3.F32.PACK_AB_MERGE_C R36, R37, R36, RZ ;  /* 0x000000242524723e */ /* 0x000fe400048070ff */
[----:B------:R-:W-:Y:S02]  /*2240*/  F2FP.SATFINITE.E4M3.F32.PACK_AB_MERGE_C R38, R39, R38, RZ ;  /* 0x000000262726723e */ /* 0x000fe400048070ff */
[----:B------:R-:W-:Y:S02]  /*2250*/  ISETP.LT.U32.AND P0, PT, R7, 0x20, P0 ;  /* 0x000000200700780c */ /* 0x000fe40000701070 */
[----:B------:R-:W-:-:S02]  /*2260*/  LOP3.LUT R5, R3, 0x10, RZ, 0x3c, !PT ;  /* 0x0000001003057812 */ /* 0x000fc400078e3cff */
[----:B------:R-:W-:Y:S02]  /*2270*/  F2FP.SATFINITE.E4M3.F32.PACK_AB_MERGE_C R104, R105, R104, RZ ;  /* 0x000000686968723e */ /* 0x000fe400048070ff */
[----:B------:R-:W-:Y:S01]  /*2280*/  F2FP.SATFINITE.E4M3.F32.PACK_AB_MERGE_C R106, R107, R106, RZ ;  /* 0x0000006a6b6a723e */ /* 0x000fe200048070ff */
[----:B------:R-:W1:Y:S02]  /*2290*/  @!P2 SYNCS.CCTL.IV [UR20+0x24008] ;  /* 0x02400800ff00a9b1 */ /* 0x000e640008000014 */
[----:B-1----:R-:W-:Y:S01]  /*22a0*/  BAR.SYNC.DEFER_BLOCKING 0x0 ;  /* 0x0000000000007b1d */ /* 0x002fe20000010000 */
[----:B------:R-:W-:Y:S02]  /*22b0*/  F2FP.SATFINITE.E4M3.F32.PACK_AB_MERGE_C R108, R109, R108, RZ ;  /* 0x0000006c6d6c723e */ /* 0x000fe400048070ff */
[----:B------:R-:W-:Y:S02]  /*22c0*/  F2FP.SATFINITE.E4M3.F32.PACK_AB_MERGE_C R110, R111, R110, RZ ;  /* 0x0000006e6f6e723e */ /* 0x000fe400048070ff */
[----:B------:R-:W-:Y:S01]  /*22d0*/  F2FP.SATFINITE.E4M3.F32.PACK_AB_MERGE_C R40, R41, R40, RZ ;  /* 0x000000282928723e */ /* 0x000fe200048070ff */
[----:B------:R-:W-:Y:S01]  /*22e0*/  VOTEU.ANY UP0, P0 ;  /* 0x00000000003f7886 */ /* 0x000fe20000000100 */
[----:B------:R-:W-:Y:S01]  /*22f0*/  F2FP.SATFINITE.E4M3.F32.PACK_AB_MERGE_C R42, R43, R42, RZ ;  /* 0x0000002a2b2a723e */ /* 0x000fe200048070ff */
[----:B------:R-:W-:Y:S01]  /*2300*/  VOTEU.ANY UP1, P0 ;  /* 0x00000000003f7886 */ /* 0x000fe20000020100 */
[----:B------:R-:W-:-:S02]  /*2310*/  F2FP.SATFINITE.E4M3.F32.PACK_AB_MERGE_C R44, R45, R44, RZ ;  /* 0x0000002c2d2c723e */ /* 0x000fc400048070ff */
[----:B------:R-:W-:Y:S01]  /*2320*/  F2FP.SATFINITE.E4M3.F32.PACK_AB_MERGE_C R46, R47, R46, RZ ;  /* 0x0000002e2f2e723e */ /* 0x000fe200048070ff */
[----:B--2---:R-:W-:Y:S01]  /*2330*/  @UP0 UMOV UR6, UR32 ;  /* 0x0000002000060c82 */ /* 0x004fe20008000000 */
[----:B------:R-:W-:Y:S01]  /*2340*/  LOP3.LUT R7, R3, 0x20, RZ, 0x3c, !PT ;  /* 0x0000002003077812 */ /* 0x000fe200078e3cff */
[----:B------:R-:W-:Y:S01]  /*2350*/  @UP0 UMOV UR7, UR33 ;  /* 0x0000002100070c82 */ /* 0x000fe20008000000 */
[----:B------:R-:W-:Y:S02]  /*2360*/  F2FP.SATFINITE.E4M3.F32.PACK_AB_MERGE_C R112, R113, R112, RZ ;  /* 0x000000707170723e */ /* 0x000fe400048070ff */
[----:B------:R-:W-:Y:S02]  /*2370*/  F2FP.SATFINITE.E4M3.F32.PACK_AB_MERGE_C R114, R115, R114, RZ ;  /* 0x000000727372723e */ /* 0x000fe400048070ff */
[----:B------:R-:W-:Y:S02]  /*2380*/  F2FP.SATFINITE.E4M3.F32.PACK_AB_MERGE_C R116, R117, R116, RZ ;  /* 0x000000747574723e */ /* 0x000fe400048070ff */
[----:B------:R-:W-:-:S02]  /*2390*/  F2FP.SATFINITE.E4M3.F32.PACK_AB_MERGE_C R118, R119, R118, RZ ;  /* 0x000000767776723e */ /* 0x000fc400048070ff */
[----:B------:R-:W-:Y:S01]  /*23a0*/  F2FP.SATFINITE.E4M3.F32.PACK_AB_MERGE_C R48, R49, R48, RZ ;  /* 0x000000303130723e */ /* 0x000fe200048070ff */
[----:B------:R-:W1:Y:S01]  /*23b0*/  @!P2 SYNCS.CCTL.IV [UR20+0x24010] ;  /* 0x02401000ff00a9b1 */ /* 0x000e620008000014 */
[----:B------:R-:W-:Y:S01]  /*23c0*/  F2FP.SATFINITE.E4M3.F32.PACK_AB_MERGE_C R50, R51, R50, RZ ;  /* 0x000000323332723e */ /* 0x000fe200048070ff */
[----:B-1----:R-:W-:Y:S01]  /*23d0*/  STS.U16 [R3+UR20], R88 ;  /* 0x0000005803007988 */ /* 0x002fe20008000414 */
[----:B------:R-:W-:Y:S02]  /*23e0*/  F2FP.SATFINITE.E4M3.F32.PACK_AB_MERGE_C R52, R53, R52, RZ ;  /* 0x000000343534723e */ /* 0x000fe400048070ff */
[----:B------:R-:W-:Y:S01]  /*23f0*/  F2FP.SATFINITE.E4M3.F32.PACK_AB_MERGE_C R54, R55, R54, RZ ;  /* 0x000000363736723e */ /* 0x000fe200048070ff */
[----:B------:R-:W-:Y:S01]  /*2400*/  STS.U16 [R3+UR20+0x400], R90 ;  /* 0x0004005a03007988 */ /* 0x000fe20008000414 */
[----:B------:R-:W-:Y:S02]  /*2410*/  LOP3.LUT R9, R3, 0x30, RZ, 0x3c, !PT ;  /* 0x0000003003097812 */ /* 0x000fe400078e3cff */
[----:B------:R-:W-:Y:S01]  /*2420*/  F2FP.SATFINITE.E4M3.F32.PACK_AB_MERGE_C R120, R121, R120, RZ ;  /* 0x000000787978723e */ /* 0x000fe200048070ff */
[----:B------:R-:W-:Y:S01]  /*2430*/  STS.U16 [R3+UR20+0x8], R92 ;  /* 0x0000085c03007988 */ /* 0x000fe20008000414 */
[----:B------:R-:W-:-:S02]  /*2440*/  F2FP.SATFINITE.E4M3.F32.PACK_AB_MERGE_C R122, R123, R122, RZ ;  /* 0x0000007a7b7a723e */ /* 0x000fc400048070ff */
[----:B------:R-:W-:Y:S01]  /*2450*/  F2FP.SATFINITE.E4M3.F32.PACK_AB_MERGE_C R124, R125, R124, RZ ;  /* 0x0000007c7d7c723e */ /* 0x000fe200048070ff */
[----:B------:R-:W-:Y:S01]  /*2460*/  STS.U16 [R3+UR20+0x408], R94 ;  /* 0x0004085e03007988 */ /* 0x000fe20008000414 */
[----:B------:R-:W-:Y:S02]  /*2470*/  F2FP.SATFINITE.E4M3.F32.PACK_AB_MERGE_C R126, R127, R126, RZ ;  /* 0x0000007e7f7e723e */ /* 0x000fe400048070ff */
[----:B------:R-:W-:Y:S01]  /*2480*/  F2FP.SATFINITE.E4M3.F32.PACK_AB_MERGE_C R56, R57, R56, RZ ;  /* 0x000000383938723e */ /* 0x000fe200048070ff */
[----:B------:R-:W-:Y:S01]  /*2490*/  STS.U16 [R3+UR20+0x4000], R24 ;  /* 0x0040001803007988 */ /* 0x000fe20008000414 */
[----:B------:R-:W-:Y:S02]  /*24a0*/  F2FP.SATFINITE.E4M3.F32.PACK_AB_MERGE_C R58, R59, R58, RZ ;  /* 0x0000003a3b3a723e */ /* 0x000fe400048070ff */
        /* <DEDUP_REMOVED lines=10> */
[----:B------:R-:W-:Y:S01]  /*2550*/  STS.U16 [R5+UR20], R96 ;  /* 0x0000006005007988 */ /* 0x000fe20008000414 */
        /* <DEDUP_REMOVED lines=20> */
[----:B------:R1:W-:Y:S01]  /*26a0*/  STS.U16 [R5+UR20+0x4408], R38 ;  /* 0x0044082605007988 */ /* 0x0003e20008000414 */
[----:B------:R-:W-:Y:S02]  /*26b0*/  F2FP.SATFINITE.E4M3.F32.PACK_AB_MERGE_C R150, R151, R150, RZ ;  /* 0x000000969796723e */ /* 0x000fe400048070ff */
[----:B------:R-:W-:Y:S01]  /*26c0*/  F2FP.SATFINITE.E4M3.F32.PACK_AB_MERGE_C R80, R81, R80, RZ ;  /* 0x000000505150723e */ /* 0x000fe200048070ff */
[----:B------:R-:W-:Y:S01]  /*26d0*/  STS.U16 [R7+UR20], R104 ;  /* 0x0000006807007988 */ /* 0x000fe20008000414 */
[----:B------:R-:W-:Y:S02]  /*26e0*/  F2FP.SATFINITE.E4M3.F32.PACK_AB_MERGE_C R82, R83, R82, RZ ;  /* 0x000000525352723e */ /* 0x000fe400048070ff */
[----:B------:R-:W-:Y:S01]  /*26f0*/  F2FP.SATFINITE.E4M3.F32.PACK_AB_MERGE_C R84, R85, R84, RZ ;  /* 0x000000545554723e */ /* 0x000fe200048070ff */
[----:B------:R-:W-:Y:S01]  /*2700*/  STS.U16 [R7+UR20+0x400], R106 ;  /* 0x0004006a07007988 */ /* 0x000fe20008000414 */
[----:B------:R-:W-:-:S02]  /*2710*/  F2FP.SATFINITE.E4M3.F32.PACK_AB_MERGE_C R86, R87, R86, RZ ;  /* 0x000000565756723e */ /* 0x000fc400048070ff */
[C---:B-1----:R-:W-:Y:S01]  /*2720*/  LOP3.LUT R5, R3.reuse, 0x40, RZ, 0x3c, !PT ;  /* 0x0000004003057812 */ /* 0x042fe200078e3cff */
[----:B------:R-:W-:Y:S04]  /*2730*/  STS.U16 [R7+UR20+0x8], R108 ;  /* 0x0000086c07007988 */ /* 0x000fe80008000414 */
[----:B------:R-:W-:Y:S04]  /*2740*/  STS.U16 [R7+UR20+0x408], R110 ;  /* 0x0004086e07007988 */ /* 0x000fe80008000414 */
[----:B------:R-:W-:Y:S04]  /*2750*/  STS.U16 [R7+UR20+0x4000], R40 ;  /* 0x0040002807007988 */ /* 0x000fe80008000414 */
[----:B------:R-:W-:Y:S04]  /*2760*/  STS.U16 [R7+UR20+0x4400], R42 ;  /* 0x0044002a07007988 */ /* 0x000fe80008000414 */
[----:B------:R-:W-:Y:S04]  /*2770*/  STS.U16 [R7+UR20+0x4008], R44 ;  /* 0x0040082c07007988 */ /* 0x000fe80008000414 */
[----:B------:R1:W-:Y:S04]  /*2780*/  STS.U16 [R7+UR20+0x4408], R46 ;  /* 0x0044082e07007988 */ /* 0x0003e80008000414 */
[----:B------:R-:W-:Y:S04]  /*2790*/  STS.U16 [R9+UR20], R112 ;  /* 0x0000007009007988 */ /* 0x000fe80008000414 */
[----:B------:R-:W-:Y:S01]  /*27a0*/  STS.U16 [R9+UR20+0x400], R114 ;  /* 0x0004007209007988 */ /* 0x000fe20008000414 */
[----:B-1----:R-:W-:-:S03]  /*27b0*/  LOP3.LUT R7, R3, 0x50, RZ, 0x3c, !PT ;  /* 0x0000005003077812 */ /* 0x002fc600078e3cff */
        /* <DEDUP_REMOVED lines=8> */
[----:B-1----:R-:W-:-:S02]  /*2840*/  LOP3.LUT R9, R3, 0x60, RZ, 0x3c, !PT ;  /* 0x0000006003097812 */ /* 0x002fc400078e3cff */
[----:B------:R-:W-:Y:S01]  /*2850*/  LOP3.LUT R3, R3, 0x70, RZ, 0x3c, !PT ;  /* 0x0000007003037812 */ /* 0x000fe200078e3cff */
[----:B------:R-:W-:Y:S04]  /*2860*/  STS.U16 [R5+UR20+0x8], R124 ;  /* 0x0000087c05007988 */ /* 0x000fe80008000414 */
[----:B------:R-:W-:Y:S04]  /*2870*/  STS.U16 [R5+UR20+0x408], R126 ;  /* 0x0004087e05007988 */ /* 0x000fe80008000414 */
[----:B------:R-:W-:Y:S04]  /*2880*/  STS.U16 [R5+UR20+0x4000], R56 ;  /* 0x0040003805007988 */ /* 0x000fe80008000414 */
[----:B------:R-:W-:Y:S04]  /*2890*/  STS.U16 [R5+UR20+0x4400], R58 ;  /* 0x0044003a05007988 */ /* 0x000fe80008000414 */
[----:B------:R-:W-:Y:S04]  /*28a0*/  STS.U16 [R5+UR20+0x4008], R60 ;  /* 0x0040083c05007988 */ /* 0x000fe80008000414 */
[----:B------:R-:W-:Y:S04]  /*28b0*/  STS.U16 [R5+UR20+0x4408], R62 ;  /* 0x0044083e05007988 */ /* 0x000fe80008000414 */
[----:B------:R-:W-:Y:S04]  /*28c0*/  STS.U16 [R7+UR20], R128 ;  /* 0x0000008007007988 */ /* 0x000fe80008000414 */
[----:B------:R-:W-:Y:S04]  /*28d0*/  STS.U16 [R7+UR20+0x400], R130 ;  /* 0x0004008207007988 */ /* 0x000fe80008000414 */
        /* <DEDUP_REMOVED lines=21> */
[----:B------:R-:W-:Y:S01]  /*2a30*/  STS.U16 [R3+UR20+0x4408], R86 ;  /* 0x0044085603007988 */ /* 0x000fe20008000414 */
[----:B------:R1:W-:Y:S06]  /*2a40*/  MEMBAR.ALL.CTA ;  /* 0x0000000000007992 */ /* 0x0003ec0000008000 */
[----:B-1----:R-:W1:Y:S02]  /*2a50*/  FENCE.VIEW.ASYNC.S ;  /* 0x00000000000073c6 */ /* 0x002e640000000000 */
[----:B-1----:R-:W-:Y:S06]  /*2a60*/  BAR.SYNC.DEFER_BLOCKING 0x0 ;  /* 0x0000000000007b1d */ /* 0x002fec0000010000 */
[----:B------:R1:W-:Y:S01]  /*2a70*/  @UP1 UTMASTG.2D [UR20], [UR6] ;  /* 0x00000014060013b5 */ /* 0x0003e20008008000 */
[----:B------:R0:W-:Y:S01]  /*2a80*/  UTMACMDFLUSH ;  /* 0x00000000000079b7 */ /* 0x0001e20000000000 */
[----:B------:R-:W-:-:S04]  /*2a90*/  DEPBAR.LE SB0, 0x0 ;  /* 0x000080000000791a */ /* 0x000fc80000000000 */
[----:B------:R-:W-:Y:S06]  /*2aa0*/  BAR.SYNC.DEFER_BLOCKING 0x0 ;  /* 0x0000000000007b1d */ /* 0x000fec0000010000 */
[----:B-1----:R-:W-:Y:S05]  /*2ab0*/  EXIT ;  /* 0x000000000000794d */ /* 0x002fea0003800000 */
.L_x_49:
[----:B------:R-:W1:Y:S02]  /*2ac0*/  SYNCS.PHASECHK.TRANS64.TRYWAIT P0, [UR22+0x24000], R2 ;  /* 0x02400002ff0075a7 */ /* 0x000e640008000156 */
[----:B-1----:R-:W-:Y:S05]  /*2ad0*/  @!P0 BRA `(.L_x_49) ;  /* 0xfffffffc00f88947 */ /* 0x002fea000383ffff */
[----:B------:R-:W-:Y:S05]  /*2ae0*/  BRA `(.L_x_51) ;  /* 0xfffffff000d07947 */ /* 0x000fea000383ffff */
.L_x_52:
[----:B------:R-:W-:-:S00]  /*2af0*/  BRA `(.L_x_52) ;  /* 0xfffffffc00fc7947 */ /* 0x000fc0000383ffff */
[----:B------:R-:W-:-:S00]  /*2b00*/  NOP ;  /* 0x0000000000007918 */ /* 0x000fc00000000000 */
[----:B------:R-:W-:-:S00]  /*2b10*/  NOP ;  /* 0x0000000000007918 */ /* 0x000fc00000000000 */
[----:B------:R-:W-:-:S00]  /*2b20*/  NOP ;  /* 0x0000000000007918 */ /* 0x000fc00000000000 */
[----:B------:R-:W-:-:S00]  /*2b30*/  NOP ;  /* 0x0000000000007918 */ /* 0x000fc00000000000 */
[----:B------:R-:W-:-:S00]  /*2b40*/  NOP ;  /* 0x0000000000007918 */ /* 0x000fc00000000000 */
[----:B------:R-:W-:-:S00]  /*2b50*/  NOP ;  /* 0x0000000000007918 */ /* 0x000fc00000000000 */
[----:B------:R-:W-:-:S00]  /*2b60*/  NOP ;  /* 0x0000000000007918 */ /* 0x000fc00000000000 */
[----:B------:R-:W-:-:S00]  /*2b70*/  NOP ;  /* 0x0000000000007918 */ /* 0x000fc00000000000 */
.L_x_53:


//--------------------- .nv.shared.gluon_wgmma    --------------------------
	.section	.nv.shared.gluon_wgmma,"aw",@nobits
	.sectionflags	@""
	.align	16
	.zero		1024


//--------------------- .nv.shared.reserved.0     --------------------------
	.section	.nv.shared.reserved.0,"aw",@nobits
	.weak		__nv_reservedSMEM_offset_0_alias
	.size		__nv_reservedSMEM_offset_0_alias, 0, 0
	.other		__nv_reservedSMEM_offset_0_alias,@"STO_CUDA_RESERVED_SHARED STV_DEFAULT"
__nv_reservedSMEM_offset_0_alias:
	.zero		0


//--------------------- .nv.constant0.gluon_wgmma --------------------------
	.section	.nv.constant0.gluon_wgmma,"a",@progbits
	.sectionflags	@""
	.align	4
.nv.constant0.gluon_wgmma:
	.zero		608


//--------------------- SYMBOLS --------------------------

	.type		.nv.reservedSmem.offset0,@object
	.size		.nv.reservedSmem.offset0,0x4
